//
// Generated by NVIDIA NVVM Compiler
//
// Compiler Build ID: CL-36424714
// Cuda compilation tools, release 13.0, V13.0.88
// Based on NVVM 20.0.0
//

.version 9.0
.target sm_100
.address_size 64

	// .globl	_Z19computeMeasurementsP4Vec3P11Measurementid
.func  (.param .b64 func_retval0) __internal_accurate_pow
(
	.param .b64 __internal_accurate_pow_param_0,
	.param .b64 __internal_accurate_pow_param_1
)
;

.visible .entry _Z19computeMeasurementsP4Vec3P11Measurementid(
	.param .u64 .ptr .align 1 _Z19computeMeasurementsP4Vec3P11Measurementid_param_0,
	.param .u64 .ptr .align 1 _Z19computeMeasurementsP4Vec3P11Measurementid_param_1,
	.param .u32 _Z19computeMeasurementsP4Vec3P11Measurementid_param_2,
	.param .f64 _Z19computeMeasurementsP4Vec3P11Measurementid_param_3
)
{
	.reg .pred 	%p<44>;
	.reg .b32 	%r<75>;
	.reg .b32 	%f<3>;
	.reg .b64 	%rd<15>;
	.reg .b64 	%fd<92>;

	ld.param.u64 	%rd5, [_Z19computeMeasurementsP4Vec3P11Measurementid_param_0];
	ld.param.u64 	%rd6, [_Z19computeMeasurementsP4Vec3P11Measurementid_param_1];
	ld.param.u32 	%r21, [_Z19computeMeasurementsP4Vec3P11Measurementid_param_2];
	mov.u32 	%r22, %ctaid.x;
	mov.u32 	%r23, %ntid.x;
	mov.u32 	%r24, %tid.x;
	mad.lo.s32 	%r73, %r22, %r23, %r24;
	add.s32 	%r74, %r73, 1;
	max.s32 	%r26, %r73, %r74;
	setp.ge.s32 	%p4, %r26, %r21;
	@%p4 bra 	$L__BB0_32;
	cvta.to.global.u64 	%rd7, %rd6;
	cvta.to.global.u64 	%rd8, %rd5;
	mul.wide.s32 	%rd9, %r73, 24;
	add.s64 	%rd1, %rd8, %rd9;
	mov.f64 	%fd29, 0d3FB999999999999A;
	{
	.reg .b32 %temp; 
	mov.b64 	{%temp, %r3}, %fd29;
	}
	and.b32  	%r4, %r3, 2146435072;
	setp.eq.s32 	%p5, %r4, 1126170624;
	setp.lt.s32 	%p6, %r3, 0;
	selp.b32 	%r5, 0, 2146435072, %p6;
	and.b32  	%r27, %r3, 2147483647;
	setp.ne.s32 	%p7, %r27, 1071644672;
	and.pred  	%p1, %p5, %p7;
	mov.f64 	%fd30, 0d3FE7AE147AE147AE;
	{
	.reg .b32 %temp; 
	mov.b64 	{%temp, %r6}, %fd30;
	}
	and.b32  	%r7, %r6, 2146435072;
	setp.eq.s32 	%p8, %r7, 1126170624;
	setp.lt.s32 	%p9, %r6, 0;
	selp.b32 	%r8, 0, 2146435072, %p9;
	and.b32  	%r28, %r6, 2147483647;
	setp.ne.s32 	%p10, %r28, 1071644672;
	and.pred  	%p2, %p8, %p10;
	mov.f64 	%fd31, 0d3FBEB851EB851EB8;
	{
	.reg .b32 %temp; 
	mov.b64 	{%temp, %r9}, %fd31;
	}
	and.b32  	%r10, %r9, 2146435072;
	setp.eq.s32 	%p11, %r10, 1124073472;
	setp.lt.s32 	%p12, %r9, 0;
	selp.b32 	%r11, 0, 2146435072, %p12;
	and.b32  	%r29, %r9, 2147483647;
	setp.ne.s32 	%p13, %r29, 1071644672;
	and.pred  	%p3, %p11, %p13;
	mul.wide.s32 	%rd10, %r73, 16;
	add.s64 	%rd2, %rd7, %rd10;
	add.s64 	%rd3, %rd7, 8;
	add.s64 	%rd4, %rd8, 16;
$L__BB0_2:
	ld.param.f64 	%fd84, [_Z19computeMeasurementsP4Vec3P11Measurementid_param_3];
	mul.wide.s32 	%rd11, %r74, 24;
	add.s64 	%rd12, %rd4, %rd11;
	ld.global.f64 	%fd32, [%rd1];
	ld.global.f64 	%fd33, [%rd12+-16];
	sub.f64 	%fd34, %fd32, %fd33;
	ld.global.f64 	%fd35, [%rd1+8];
	ld.global.f64 	%fd36, [%rd12+-8];
	sub.f64 	%fd37, %fd35, %fd36;
	ld.global.f64 	%fd38, [%rd1+16];
	ld.global.f64 	%fd39, [%rd12];
	sub.f64 	%fd40, %fd38, %fd39;
	mul.f64 	%fd41, %fd37, %fd37;
	fma.rn.f64 	%fd42, %fd34, %fd34, %fd41;
	fma.rn.f64 	%fd43, %fd40, %fd40, %fd42;
	sqrt.rn.f64 	%fd1, %fd43;
	setp.geu.f64 	%p14, %fd1, %fd84;
	@%p14 bra 	$L__BB0_31;
	div.rn.f64 	%fd44, %fd1, 0d4034000000000000;
	mul.f64 	%fd2, %fd44, 0dBFB999999999999A;
	fma.rn.f64 	%fd45, %fd2, 0d3FF71547652B82FE, 0d4338000000000000;
	{
	.reg .b32 %temp; 
	mov.b64 	{%r14, %temp}, %fd45;
	}
	mov.f64 	%fd46, 0dC338000000000000;
	add.rn.f64 	%fd47, %fd45, %fd46;
	fma.rn.f64 	%fd48, %fd47, 0dBFE62E42FEFA39EF, %fd2;
	fma.rn.f64 	%fd49, %fd47, 0dBC7ABC9E3B39803F, %fd48;
	fma.rn.f64 	%fd50, %fd49, 0d3E5ADE1569CE2BDF, 0d3E928AF3FCA213EA;
	fma.rn.f64 	%fd51, %fd50, %fd49, 0d3EC71DEE62401315;
	fma.rn.f64 	%fd52, %fd51, %fd49, 0d3EFA01997C89EB71;
	fma.rn.f64 	%fd53, %fd52, %fd49, 0d3F2A01A014761F65;
	fma.rn.f64 	%fd54, %fd53, %fd49, 0d3F56C16C1852B7AF;
	fma.rn.f64 	%fd55, %fd54, %fd49, 0d3F81111111122322;
	fma.rn.f64 	%fd56, %fd55, %fd49, 0d3FA55555555502A1;
	fma.rn.f64 	%fd57, %fd56, %fd49, 0d3FC5555555555511;
	fma.rn.f64 	%fd58, %fd57, %fd49, 0d3FE000000000000B;
	fma.rn.f64 	%fd59, %fd58, %fd49, 0d3FF0000000000000;
	fma.rn.f64 	%fd60, %fd59, %fd49, 0d3FF0000000000000;
	{
	.reg .b32 %temp; 
	mov.b64 	{%r15, %temp}, %fd60;
	}
	{
	.reg .b32 %temp; 
	mov.b64 	{%temp, %r16}, %fd60;
	}
	shl.b32 	%r30, %r14, 20;
	add.s32 	%r31, %r30, %r16;
	mov.b64 	%fd85, {%r15, %r31};
	{
	.reg .b32 %temp; 
	mov.b64 	{%temp, %r32}, %fd2;
	}
	mov.b32 	%f2, %r32;
	abs.f32 	%f1, %f2;
	setp.lt.f32 	%p15, %f1, 0f4086232B;
	@%p15 bra 	$L__BB0_6;
	setp.lt.f64 	%p16, %fd2, 0d0000000000000000;
	add.f64 	%fd61, %fd2, 0d7FF0000000000000;
	selp.f64 	%fd85, 0d0000000000000000, %fd61, %p16;
	setp.geu.f32 	%p17, %f1, 0f40874800;
	@%p17 bra 	$L__BB0_6;
	shr.u32 	%r33, %r14, 31;
	add.s32 	%r34, %r14, %r33;
	shr.s32 	%r35, %r34, 1;
	shl.b32 	%r36, %r35, 20;
	add.s32 	%r37, %r16, %r36;
	mov.b64 	%fd62, {%r15, %r37};
	sub.s32 	%r38, %r14, %r35;
	shl.b32 	%r39, %r38, 20;
	add.s32 	%r40, %r39, 1072693248;
	mov.b32 	%r41, 0;
	mov.b64 	%fd63, {%r41, %r40};
	mul.f64 	%fd85, %fd63, %fd62;
$L__BB0_6:
	mul.f64 	%fd7, %fd85, 0d3F847AE147AE147B;
	{
	.reg .b32 %temp; 
	mov.b64 	{%temp, %r17}, %fd7;
	}
	abs.f64 	%fd8, %fd7;
	setp.neu.f64 	%p18, %fd7, 0d0000000000000000;
	@%p18 bra 	$L__BB0_8;
	setp.lt.s32 	%p20, %r3, 0;
	setp.eq.s32 	%p21, %r4, 1126170624;
	selp.b32 	%r42, %r17, 0, %p21;
	or.b32  	%r43, %r42, 2146435072;
	selp.b32 	%r44, %r43, %r42, %p20;
	mov.b32 	%r45, 0;
	mov.b64 	%fd87, {%r45, %r44};
	bra.uni 	$L__BB0_9;
$L__BB0_8:
	setp.lt.s32 	%p19, %r17, 0;
	{ // callseq 0, 0
	.param .b64 param0;
	st.param.f64 	[param0], %fd8;
	.param .b64 param1;
	st.param.f64 	[param1], 0d3FB999999999999A;
	.param .b64 retval0;
	call.uni (retval0), 
	__internal_accurate_pow, 
	(
	param0, 
	param1
	);
	ld.param.f64 	%fd64, [retval0];
	} // callseq 0
	selp.f64 	%fd87, 0dFFF8000000000000, %fd64, %p19;
$L__BB0_9:
	add.f64 	%fd66, %fd7, 0d3FB999999999999A;
	{
	.reg .b32 %temp; 
	mov.b64 	{%temp, %r46}, %fd66;
	}
	and.b32  	%r47, %r46, 2146435072;
	setp.ne.s32 	%p22, %r47, 2146435072;
	@%p22 bra 	$L__BB0_14;
	setp.num.f64 	%p23, %fd7, %fd7;
	@%p23 bra 	$L__BB0_12;
	mov.f64 	%fd67, 0d3FB999999999999A;
	add.rn.f64 	%fd87, %fd7, %fd67;
	bra.uni 	$L__BB0_14;
$L__BB0_12:
	setp.neu.f64 	%p24, %fd8, 0d7FF0000000000000;
	@%p24 bra 	$L__BB0_14;
	setp.lt.s32 	%p25, %r17, 0;
	or.b32  	%r48, %r5, -2147483648;
	selp.b32 	%r49, %r48, %r5, %p1;
	selp.b32 	%r50, %r49, %r5, %p25;
	mov.b32 	%r51, 0;
	mov.b64 	%fd87, {%r51, %r50};
$L__BB0_14:
	@%p18 bra 	$L__BB0_16;
	setp.lt.s32 	%p28, %r6, 0;
	setp.eq.s32 	%p29, %r7, 1126170624;
	selp.b32 	%r52, %r17, 0, %p29;
	or.b32  	%r53, %r52, 2146435072;
	selp.b32 	%r54, %r53, %r52, %p28;
	mov.b32 	%r55, 0;
	mov.b64 	%fd89, {%r55, %r54};
	bra.uni 	$L__BB0_17;
$L__BB0_16:
	setp.lt.s32 	%p27, %r17, 0;
	{ // callseq 1, 0
	.param .b64 param0;
	st.param.f64 	[param0], %fd8;
	.param .b64 param1;
	st.param.f64 	[param1], 0d3FE7AE147AE147AE;
	.param .b64 retval0;
	call.uni (retval0), 
	__internal_accurate_pow, 
	(
	param0, 
	param1
	);
	ld.param.f64 	%fd68, [retval0];
	} // callseq 1
	selp.f64 	%fd89, 0dFFF8000000000000, %fd68, %p27;
$L__BB0_17:
	add.f64 	%fd70, %fd7, 0d3FE7AE147AE147AE;
	{
	.reg .b32 %temp; 
	mov.b64 	{%temp, %r56}, %fd70;
	}
	and.b32  	%r57, %r56, 2146435072;
	setp.ne.s32 	%p30, %r57, 2146435072;
	@%p30 bra 	$L__BB0_22;
	setp.num.f64 	%p31, %fd7, %fd7;
	@%p31 bra 	$L__BB0_20;
	mov.f64 	%fd71, 0d3FE7AE147AE147AE;
	add.rn.f64 	%fd89, %fd7, %fd71;
	bra.uni 	$L__BB0_22;
$L__BB0_20:
	setp.neu.f64 	%p32, %fd8, 0d7FF0000000000000;
	@%p32 bra 	$L__BB0_22;
	setp.lt.s32 	%p33, %r17, 0;
	or.b32  	%r58, %r8, -2147483648;
	selp.b32 	%r59, %r58, %r8, %p2;
	selp.b32 	%r60, %r59, %r8, %p33;
	mov.b32 	%r61, 0;
	mov.b64 	%fd89, {%r61, %r60};
$L__BB0_22:
	mul.f64 	%fd72, %fd89, 0d3FD3333333333333;
	fma.rn.f64 	%fd21, %fd87, 0d3FB999999999999A, %fd72;
	@%p18 bra 	$L__BB0_24;
	setp.lt.s32 	%p36, %r9, 0;
	setp.eq.s32 	%p37, %r10, 1124073472;
	selp.b32 	%r62, %r17, 0, %p37;
	or.b32  	%r63, %r62, 2146435072;
	selp.b32 	%r64, %r63, %r62, %p36;
	mov.b32 	%r65, 0;
	mov.b64 	%fd91, {%r65, %r64};
	bra.uni 	$L__BB0_25;
$L__BB0_24:
	setp.lt.s32 	%p35, %r17, 0;
	{ // callseq 2, 0
	.param .b64 param0;
	st.param.f64 	[param0], %fd8;
	.param .b64 param1;
	st.param.f64 	[param1], 0d3FBEB851EB851EB8;
	.param .b64 retval0;
	call.uni (retval0), 
	__internal_accurate_pow, 
	(
	param0, 
	param1
	);
	ld.param.f64 	%fd73, [retval0];
	} // callseq 2
	selp.f64 	%fd91, 0dFFF8000000000000, %fd73, %p35;
$L__BB0_25:
	add.f64 	%fd75, %fd7, 0d3FBEB851EB851EB8;
	{
	.reg .b32 %temp; 
	mov.b64 	{%temp, %r66}, %fd75;
	}
	and.b32  	%r67, %r66, 2146435072;
	setp.ne.s32 	%p38, %r67, 2146435072;
	@%p38 bra 	$L__BB0_30;
	setp.num.f64 	%p39, %fd7, %fd7;
	@%p39 bra 	$L__BB0_28;
	mov.f64 	%fd76, 0d3FBEB851EB851EB8;
	add.rn.f64 	%fd91, %fd7, %fd76;
	bra.uni 	$L__BB0_30;
$L__BB0_28:
	setp.neu.f64 	%p40, %fd8, 0d7FF0000000000000;
	@%p40 bra 	$L__BB0_30;
	setp.lt.s32 	%p41, %r17, 0;
	or.b32  	%r68, %r11, -2147483648;
	selp.b32 	%r69, %r68, %r11, %p3;
	selp.b32 	%r70, %r69, %r11, %p41;
	mov.b32 	%r71, 0;
	mov.b64 	%fd91, {%r71, %r70};
$L__BB0_30:
	mul.wide.s32 	%rd13, %r74, 16;
	add.s64 	%rd14, %rd3, %rd13;
	setp.eq.f64 	%p42, %fd7, 0d3FF0000000000000;
	mul.f64 	%fd77, %fd91, 0d3FC999999999999A;
	sub.f64 	%fd78, %fd21, %fd77;
	selp.f64 	%fd79, 0d3FC999999999999A, %fd78, %p42;
	atom.global.add.f64 	%fd80, [%rd2], %fd7;
	atom.global.add.f64 	%fd81, [%rd14+-8], %fd7;
	atom.global.add.f64 	%fd82, [%rd2+8], %fd79;
	atom.global.add.f64 	%fd83, [%rd14], %fd79;
$L__BB0_31:
	add.s32 	%r74, %r74, 1;
	add.s32 	%r19, %r73, 1;
	add.s32 	%r72, %r73, 2;
	setp.lt.s32 	%p43, %r72, %r21;
	mov.u32 	%r73, %r19;
	@%p43 bra 	$L__BB0_2;
$L__BB0_32:
	ret;

}
.func  (.param .b64 func_retval0) __internal_accurate_pow(
	.param .b64 __internal_accurate_pow_param_0,
	.param .b64 __internal_accurate_pow_param_1
)
{
	.reg .pred 	%p<8>;
	.reg .b32 	%r<49>;
	.reg .b32 	%f<3>;
	.reg .b64 	%fd<109>;

	ld.param.f64 	%fd10, [__internal_accurate_pow_param_0];
	ld.param.f64 	%fd11, [__internal_accurate_pow_param_1];
	{
	.reg .b32 %temp; 
	mov.b64 	{%temp, %r46}, %fd10;
	}
	{
	.reg .b32 %temp; 
	mov.b64 	{%r45, %temp}, %fd10;
	}
	shr.u32 	%r47, %r46, 20;
	setp.gt.u32 	%p1, %r46, 1048575;
	@%p1 bra 	$L__BB1_2;
	mul.f64 	%fd12, %fd10, 0d4350000000000000;
	{
	.reg .b32 %temp; 
	mov.b64 	{%temp, %r46}, %fd12;
	}
	{
	.reg .b32 %temp; 
	mov.b64 	{%r45, %temp}, %fd12;
	}
	shr.u32 	%r16, %r46, 20;
	add.s32 	%r47, %r16, -54;
$L__BB1_2:
	add.s32 	%r48, %r47, -1023;
	and.b32  	%r17, %r46, -2146435073;
	or.b32  	%r18, %r17, 1072693248;
	mov.b64 	%fd107, {%r45, %r18};
	setp.lt.u32 	%p2, %r18, 1073127583;
	@%p2 bra 	$L__BB1_4;
	{
	.reg .b32 %temp; 
	mov.b64 	{%r19, %temp}, %fd107;
	}
	{
	.reg .b32 %temp; 
	mov.b64 	{%temp, %r20}, %fd107;
	}
	add.s32 	%r21, %r20, -1048576;
	mov.b64 	%fd107, {%r19, %r21};
	add.s32 	%r48, %r47, -1022;
$L__BB1_4:
	add.f64 	%fd13, %fd107, 0dBFF0000000000000;
	add.f64 	%fd14, %fd107, 0d3FF0000000000000;
	rcp.approx.ftz.f64 	%fd15, %fd14;
	neg.f64 	%fd16, %fd14;
	fma.rn.f64 	%fd17, %fd16, %fd15, 0d3FF0000000000000;
	fma.rn.f64 	%fd18, %fd17, %fd17, %fd17;
	fma.rn.f64 	%fd19, %fd18, %fd15, %fd15;
	mul.f64 	%fd20, %fd13, %fd19;
	fma.rn.f64 	%fd21, %fd13, %fd19, %fd20;
	mul.f64 	%fd22, %fd21, %fd21;
	fma.rn.f64 	%fd23, %fd22, 0d3EB0F5FF7D2CAFE2, 0d3ED0F5D241AD3B5A;
	fma.rn.f64 	%fd24, %fd23, %fd22, 0d3EF3B20A75488A3F;
	fma.rn.f64 	%fd25, %fd24, %fd22, 0d3F1745CDE4FAECD5;
	fma.rn.f64 	%fd26, %fd25, %fd22, 0d3F3C71C7258A578B;
	fma.rn.f64 	%fd27, %fd26, %fd22, 0d3F6249249242B910;
	fma.rn.f64 	%fd28, %fd27, %fd22, 0d3F89999999999DFB;
	sub.f64 	%fd29, %fd13, %fd21;
	add.f64 	%fd30, %fd29, %fd29;
	neg.f64 	%fd31, %fd21;
	fma.rn.f64 	%fd32, %fd31, %fd13, %fd30;
	mul.f64 	%fd33, %fd19, %fd32;
	fma.rn.f64 	%fd34, %fd22, %fd28, 0d3FB5555555555555;
	mov.f64 	%fd35, 0d3FB5555555555555;
	sub.f64 	%fd36, %fd35, %fd34;
	fma.rn.f64 	%fd37, %fd22, %fd28, %fd36;
	add.f64 	%fd38, %fd37, 0dBC46A4CB00B9E7B0;
	add.f64 	%fd39, %fd34, %fd38;
	sub.f64 	%fd40, %fd34, %fd39;
	add.f64 	%fd41, %fd38, %fd40;
	mul.rn.f64 	%fd42, %fd21, %fd21;
	neg.f64 	%fd43, %fd42;
	fma.rn.f64 	%fd44, %fd21, %fd21, %fd43;
	{
	.reg .b32 %temp; 
	mov.b64 	{%r22, %temp}, %fd33;
	}
	{
	.reg .b32 %temp; 
	mov.b64 	{%temp, %r23}, %fd33;
	}
	add.s32 	%r24, %r23, 1048576;
	mov.b64 	%fd45, {%r22, %r24};
	fma.rn.f64 	%fd46, %fd21, %fd45, %fd44;
	mul.rn.f64 	%fd47, %fd42, %fd21;
	neg.f64 	%fd48, %fd47;
	fma.rn.f64 	%fd49, %fd42, %fd21, %fd48;
	fma.rn.f64 	%fd50, %fd42, %fd33, %fd49;
	fma.rn.f64 	%fd51, %fd46, %fd21, %fd50;
	mul.rn.f64 	%fd52, %fd39, %fd47;
	neg.f64 	%fd53, %fd52;
	fma.rn.f64 	%fd54, %fd39, %fd47, %fd53;
	fma.rn.f64 	%fd55, %fd39, %fd51, %fd54;
	fma.rn.f64 	%fd56, %fd41, %fd47, %fd55;
	add.f64 	%fd57, %fd52, %fd56;
	sub.f64 	%fd58, %fd52, %fd57;
	add.f64 	%fd59, %fd56, %fd58;
	add.f64 	%fd60, %fd21, %fd57;
	sub.f64 	%fd61, %fd21, %fd60;
	add.f64 	%fd62, %fd57, %fd61;
	add.f64 	%fd63, %fd59, %fd62;
	add.f64 	%fd64, %fd33, %fd63;
	add.f64 	%fd65, %fd60, %fd64;
	sub.f64 	%fd66, %fd60, %fd65;
	add.f64 	%fd67, %fd64, %fd66;
	xor.b32  	%r25, %r48, -2147483648;
	mov.b32 	%r26, 1127219200;
	mov.b64 	%fd68, {%r25, %r26};
	mov.b32 	%r27, -2147483648;
	mov.b64 	%fd69, {%r27, %r26};
	sub.f64 	%fd70, %fd68, %fd69;
	fma.rn.f64 	%fd71, %fd70, 0d3FE62E42FEFA39EF, %fd65;
	fma.rn.f64 	%fd72, %fd70, 0dBFE62E42FEFA39EF, %fd71;
	sub.f64 	%fd73, %fd72, %fd65;
	sub.f64 	%fd74, %fd67, %fd73;
	fma.rn.f64 	%fd75, %fd70, 0d3C7ABC9E3B39803F, %fd74;
	add.f64 	%fd76, %fd71, %fd75;
	sub.f64 	%fd77, %fd71, %fd76;
	add.f64 	%fd78, %fd75, %fd77;
	{
	.reg .b32 %temp; 
	mov.b64 	{%temp, %r28}, %fd11;
	}
	{
	.reg .b32 %temp; 
	mov.b64 	{%r29, %temp}, %fd11;
	}
	shl.b32 	%r30, %r28, 1;
	setp.gt.u32 	%p3, %r30, -33554433;
	and.b32  	%r31, %r28, -15728641;
	selp.b32 	%r32, %r31, %r28, %p3;
	mov.b64 	%fd79, {%r29, %r32};
	mul.rn.f64 	%fd80, %fd76, %fd79;
	neg.f64 	%fd81, %fd80;
	fma.rn.f64 	%fd82, %fd76, %fd79, %fd81;
	fma.rn.f64 	%fd83, %fd78, %fd79, %fd82;
	add.f64 	%fd4, %fd80, %fd83;
	sub.f64 	%fd84, %fd80, %fd4;
	add.f64 	%fd5, %fd83, %fd84;
	fma.rn.f64 	%fd85, %fd4, 0d3FF71547652B82FE, 0d4338000000000000;
	{
	.reg .b32 %temp; 
	mov.b64 	{%r13, %temp}, %fd85;
	}
	mov.f64 	%fd86, 0dC338000000000000;
	add.rn.f64 	%fd87, %fd85, %fd86;
	fma.rn.f64 	%fd88, %fd87, 0dBFE62E42FEFA39EF, %fd4;
	fma.rn.f64 	%fd89, %fd87, 0dBC7ABC9E3B39803F, %fd88;
	fma.rn.f64 	%fd90, %fd89, 0d3E5ADE1569CE2BDF, 0d3E928AF3FCA213EA;
	fma.rn.f64 	%fd91, %fd90, %fd89, 0d3EC71DEE62401315;
	fma.rn.f64 	%fd92, %fd91, %fd89, 0d3EFA01997C89EB71;
	fma.rn.f64 	%fd93, %fd92, %fd89, 0d3F2A01A014761F65;
	fma.rn.f64 	%fd94, %fd93, %fd89, 0d3F56C16C1852B7AF;
	fma.rn.f64 	%fd95, %fd94, %fd89, 0d3F81111111122322;
	fma.rn.f64 	%fd96, %fd95, %fd89, 0d3FA55555555502A1;
	fma.rn.f64 	%fd97, %fd96, %fd89, 0d3FC5555555555511;
	fma.rn.f64 	%fd98, %fd97, %fd89, 0d3FE000000000000B;
	fma.rn.f64 	%fd99, %fd98, %fd89, 0d3FF0000000000000;
	fma.rn.f64 	%fd100, %fd99, %fd89, 0d3FF0000000000000;
	{
	.reg .b32 %temp; 
	mov.b64 	{%r14, %temp}, %fd100;
	}
	{
	.reg .b32 %temp; 
	mov.b64 	{%temp, %r15}, %fd100;
	}
	shl.b32 	%r33, %r13, 20;
	add.s32 	%r34, %r33, %r15;
	mov.b64 	%fd108, {%r14, %r34};
	{
	.reg .b32 %temp; 
	mov.b64 	{%temp, %r35}, %fd4;
	}
	mov.b32 	%f2, %r35;
	abs.f32 	%f1, %f2;
	setp.lt.f32 	%p4, %f1, 0f4086232B;
	@%p4 bra 	$L__BB1_7;
	setp.lt.f64 	%p5, %fd4, 0d0000000000000000;
	add.f64 	%fd101, %fd4, 0d7FF0000000000000;
	selp.f64 	%fd108, 0d0000000000000000, %fd101, %p5;
	setp.geu.f32 	%p6, %f1, 0f40874800;
	@%p6 bra 	$L__BB1_7;
	shr.u32 	%r36, %r13, 31;
	add.s32 	%r37, %r13, %r36;
	shr.s32 	%r38, %r37, 1;
	shl.b32 	%r39, %r38, 20;
	add.s32 	%r40, %r15, %r39;
	mov.b64 	%fd102, {%r14, %r40};
	sub.s32 	%r41, %r13, %r38;
	shl.b32 	%r42, %r41, 20;
	add.s32 	%r43, %r42, 1072693248;
	mov.b32 	%r44, 0;
	mov.b64 	%fd103, {%r44, %r43};
	mul.f64 	%fd108, %fd103, %fd102;
$L__BB1_7:
	abs.f64 	%fd104, %fd108;
	setp.eq.f64 	%p7, %fd104, 0d7FF0000000000000;
	fma.rn.f64 	%fd105, %fd108, %fd5, %fd108;
	selp.f64 	%fd106, %fd108, %fd105, %p7;
	st.param.f64 	[func_retval0], %fd106;
	ret;

}


// ===== COMPILED SASS (sm_100) =====

	.target	sm_100

	.elftype	@"ET_EXEC"


//--------------------- .note.nv.tkinfo           --------------------------
	.section	.note.nv.tkinfo,"",@"SHT_NOTE"
	.sectionflags	@"SHF_NOTE_NV_TKINFO"
	.tkinfo
        /*0018*/ 	.word	0x00000002
        /*0030*/ 	.string	""
        /*0030*/ 	.string	"ptxas"
        /*0030*/ 	.string	"Cuda compilation tools, release 13.0, V13.0.88"
        /*0030*/ 	.string	"Build cuda_13.0.r13.0/compiler.36424714_0"
        /*0030*/ 	.string	"-arch sm_100 -m 64 "



//--------------------- .note.nv.cuinfo           --------------------------
	.section	.note.nv.cuinfo,"",@"SHT_NOTE"
	.sectionflags	@"SHF_NOTE_NV_CUINFO"
        /*0018*/ 	.short	0x0002
        /*001a*/ 	.short	0x0064
        /*001c*/ 	.short	0x0082
	.zero		2


//--------------------- .nv.info                  --------------------------
	.section	.nv.info,"",@"SHT_CUDA_INFO"
	.align	4


	//----- nvinfo : EIATTR_REGCOUNT
	.align		4
        /*0000*/ 	.byte	0x04, 0x2f
        /*0002*/ 	.short	(.L_1 - .L_0)
	.align		4
.L_0:
        /*0004*/ 	.word	index@(_Z19computeMeasurementsP4Vec3P11Measurementid)
        /*0008*/ 	.word	0x00000021


	//----- nvinfo : EIATTR_FRAME_SIZE
	.align		4
.L_1:
        /*000c*/ 	.byte	0x04, 0x11
        /*000e*/ 	.short	(.L_3 - .L_2)
	.align		4
.L_2:
        /*0010*/ 	.word	index@($_Z19computeMeasurementsP4Vec3P11Measurementid$__internal_accurate_pow)
        /*0014*/ 	.word	0x00000000


	//----- nvinfo : EIATTR_FRAME_SIZE
	.align		4
.L_3:
        /*0018*/ 	.byte	0x04, 0x11
        /*001a*/ 	.short	(.L_5 - .L_4)
	.align		4
.L_4:
        /*001c*/ 	.word	index@($__internal_1_$__cuda_sm20_dsqrt_rn_f64_mediumpath_v1)
        /*0020*/ 	.word	0x00000000


	//----- nvinfo : EIATTR_FRAME_SIZE
	.align		4
.L_5:
        /*0024*/ 	.byte	0x04, 0x11
        /*0026*/ 	.short	(.L_7 - .L_6)
	.align		4
.L_6:
        /*0028*/ 	.word	index@($__internal_0_$__cuda_sm20_div_rn_f64_full)
        /*002c*/ 	.word	0x00000000


	//----- nvinfo : EIATTR_FRAME_SIZE
	.align		4
.L_7:
        /*0030*/ 	.byte	0x04, 0x11
        /*0032*/ 	.short	(.L_9 - .L_8)
	.align		4
.L_8:
        /*0034*/ 	.word	index@(_Z19computeMeasurementsP4Vec3P11Measurementid)
        /*0038*/ 	.word	0x00000000


	//----- nvinfo : EIATTR_MIN_STACK_SIZE
	.align		4
.L_9:
        /*003c*/ 	.byte	0x04, 0x12
        /*003e*/ 	.short	(.L_11 - .L_10)
	.align		4
.L_10:
        /*0040*/ 	.word	index@(_Z19computeMeasurementsP4Vec3P11Measurementid)
        /*0044*/ 	.word	0x00000000
.L_11:


//--------------------- .nv.compat                --------------------------
	.section	.nv.compat,"",@"SHT_CUDA_COMPAT_INFO"
	.align	4
        /*0000*/ 	.byte	0x02, 0x09, 0x00, 0x00, 0x02, 0x02, 0x01, 0x00, 0x02, 0x05, 0x05, 0x00, 0x03, 0x07, 0x01, 0x01
        /*0010*/ 	.byte	0x02, 0x03, 0x00, 0x00, 0x02, 0x06, 0x01, 0x00, 0x04, 0x0b, 0x08, 0x00, 0x01, 0x00, 0x00, 0x00
        /*0020*/ 	.byte	0x00, 0x00, 0x00, 0x00


//--------------------- .nv.info._Z19computeMeasurementsP4Vec3P11Measurementid --------------------------
	.section	.nv.info._Z19computeMeasurementsP4Vec3P11Measurementid,"",@"SHT_CUDA_INFO"
	.sectionflags	@""
	.align	4


	//----- nvinfo : EIATTR_CUDA_API_VERSION
	.align		4
        /*0000*/ 	.byte	0x04, 0x37
        /*0002*/ 	.short	(.L_13 - .L_12)
.L_12:
        /*0004*/ 	.word	0x00000082


	//----- nvinfo : EIATTR_KPARAM_INFO
	.align		4
.L_13:
        /*0008*/ 	.byte	0x04, 0x17
        /*000a*/ 	.short	(.L_15 - .L_14)
.L_14:
        /*000c*/ 	.word	0x00000000
        /*0010*/ 	.short	0x0003
        /*0012*/ 	.short	0x0018
        /*0014*/ 	.byte	0x00, 0xf0, 0x21, 0x00


	//----- nvinfo : EIATTR_KPARAM_INFO
	.align		4
.L_15:
        /*0018*/ 	.byte	0x04, 0x17
        /*001a*/ 	.short	(.L_17 - .L_16)
.L_16:
        /*001c*/ 	.word	0x00000000
        /*0020*/ 	.short	0x0002
        /*0022*/ 	.short	0x0010
        /*0024*/ 	.byte	0x00, 0xf0, 0x11, 0x00


	//----- nvinfo : EIATTR_KPARAM_INFO
	.align		4
.L_17:
        /*0028*/ 	.byte	0x04, 0x17
        /*002a*/ 	.short	(.L_19 - .L_18)
.L_18:
        /*002c*/ 	.word	0x00000000
        /*0030*/ 	.short	0x0001
        /*0032*/ 	.short	0x0008
        /*0034*/ 	.byte	0x00, 0xf5, 0x21, 0x00


	//----- nvinfo : EIATTR_KPARAM_INFO
	.align		4
.L_19:
        /*0038*/ 	.byte	0x04, 0x17
        /*003a*/ 	.short	(.L_21 - .L_20)
.L_20:
        /*003c*/ 	.word	0x00000000
        /*0040*/ 	.short	0x0000
        /*0042*/ 	.short	0x0000
        /*0044*/ 	.byte	0x00, 0xf5, 0x21, 0x00


	//----- nvinfo : EIATTR_SPARSE_MMA_MASK
	.align		4
.L_21:
        /*0048*/ 	.byte	0x03, 0x50
        /*004a*/ 	.short	0x0000


	//----- nvinfo : EIATTR_MAXREG_COUNT
	.align		4
        /*004c*/ 	.byte	0x03, 0x1b
        /*004e*/ 	.short	0x00ff


	//----- nvinfo : EIATTR_MERCURY_ISA_VERSION
	.align		4
        /*0050*/ 	.byte	0x03, 0x5f
        /*0052*/ 	.short	0x0101


	//----- nvinfo : EIATTR_VRC_CTA_INIT_COUNT
	.align		4
        /*0054*/ 	.byte	0x02, 0x4a
	.zero		1
	.zero		1


	//----- nvinfo : EIATTR_EXIT_INSTR_OFFSETS
	.align		4
        /*0058*/ 	.byte	0x04, 0x1c
        /*005a*/ 	.short	(.L_23 - .L_22)


	//   ....[0]....
.L_22:
        /*005c*/ 	.word	0x00000090


	//   ....[1]....
        /*0060*/ 	.word	0x00000fd0


	//----- nvinfo : EIATTR_CRS_STACK_SIZE
	.align		4
.L_23:
        /*0064*/ 	.byte	0x04, 0x1e
        /*0066*/ 	.short	(.L_25 - .L_24)
.L_24:
        /*0068*/ 	.word	0x00000000


	//----- nvinfo : EIATTR_CBANK_PARAM_SIZE
	.align		4
.L_25:
        /*006c*/ 	.byte	0x03, 0x19
        /*006e*/ 	.short	0x0020


	//----- nvinfo : EIATTR_PARAM_CBANK
	.align		4
        /*0070*/ 	.byte	0x04, 0x0a
        /*0072*/ 	.short	(.L_27 - .L_26)
	.align		4
.L_26:
        /*0074*/ 	.word	index@(.nv.constant0._Z19computeMeasurementsP4Vec3P11Measurementid)
        /*0078*/ 	.short	0x0380
        /*007a*/ 	.short	0x0020


	//----- nvinfo : EIATTR_SW_WAR
	.align		4
.L_27:
        /*007c*/ 	.byte	0x04, 0x36
        /*007e*/ 	.short	(.L_29 - .L_28)
.L_28:
        /*0080*/ 	.word	0x00000008
.L_29:


//--------------------- .nv.callgraph             --------------------------
	.section	.nv.callgraph,"",@"SHT_CUDA_CALLGRAPH"
	.align	4
	.sectionentsize	8
	.align		4
        /*0000*/ 	.word	0x00000000
	.align		4
        /*0004*/ 	.word	0xffffffff
	.align		4
        /*0008*/ 	.word	0x00000000
	.align		4
        /*000c*/ 	.word	0xfffffffe
	.align		4
        /*0010*/ 	.word	0x00000000
	.align		4
        /*0014*/ 	.word	0xfffffffd
	.align		4
        /*0018*/ 	.word	0x00000000
	.align		4
        /*001c*/ 	.word	0xfffffffc


//--------------------- .text._Z19computeMeasurementsP4Vec3P11Measurementid --------------------------
	.section	.text._Z19computeMeasurementsP4Vec3P11Measurementid,"ax",@progbits
	.align	128
        .global         _Z19computeMeasurementsP4Vec3P11Measurementid
        .type           _Z19computeMeasurementsP4Vec3P11Measurementid,@function
        .size           _Z19computeMeasurementsP4Vec3P11Measurementid,(.L_x_33 - _Z19computeMeasurementsP4Vec3P11Measurementid)
        .other          _Z19computeMeasurementsP4Vec3P11Measurementid,@"STO_CUDA_ENTRY STV_DEFAULT"
_Z19computeMeasurementsP4Vec3P11Measurementid:
.text._Z19computeMeasurementsP4Vec3P11Measurementid:
[----:B------:R-:W-:Y:S01]  /*0000*/  LDC R1, c[0x0][0x37c] ;  /* 0x0000df00ff017b82 */ /* 0x000fe20000000800 */
[----:B------:R-:W0:Y:S07]  /*0010*/  S2R R3, SR_TID.X ;  /* 0x0000000000037919 */ /* 0x000e2e0000002100 */
[----:B------:R-:W0:Y:S01]  /*0020*/  S2UR UR4, SR_CTAID.X ;  /* 0x00000000000479c3 */ /* 0x000e220000002500 */
[----:B------:R-:W1:Y:S07]  /*0030*/  LDCU UR5, c[0x0][0x390] ;  /* 0x00007200ff0577ac */ /* 0x000e6e0008000800 */
[----:B------:R-:W0:Y:S02]  /*0040*/  LDC R26, c[0x0][0x360] ;  /* 0x0000d800ff1a7b82 */ /* 0x000e240000000800 */
[----:B0-----:R-:W-:-:S04]  /*0050*/  IMAD R26, R26, UR4, R3 ;  /* 0x000000041a1a7c24 */ /* 0x001fc8000f8e0203 */
[----:B------:R-:W-:-:S05]  /*0060*/  VIADD R27, R26, 0x1 ;  /* 0x000000011a1b7836 */ /* 0x000fca0000000000 */
[----:B------:R-:W-:-:S04]  /*0070*/  VIMNMX R0, PT, PT, R26, R27, !PT ;  /* 0x0000001b1a007248 */ /* 0x000fc80007fe0100 */
[----:B-1----:R-:W-:-:S13]  /*0080*/  ISETP.GE.AND P0, PT, R0, UR5, PT ;  /* 0x0000000500007c0c */ /* 0x002fda000bf06270 */
[----:B------:R-:W-:Y:S05]  /*0090*/  @P0 EXIT ;  /* 0x000000000000094d */ /* 0x000fea0003800000 */
[----:B------:R-:W0:Y:S01]  /*00a0*/  LDC.64 R6, c[0x0][0x380] ;  /* 0x0000e000ff067b82 */ /* 0x000e220000000a00 */
[----:B------:R-:W1:Y:S01]  /*00b0*/  LDCU.128 UR8, c[0x0][0x380] ;  /* 0x00007000ff0877ac */ /* 0x000e620008000c00 */
[----:B------:R-:W2:Y:S06]  /*00c0*/  LDCU.64 UR12, c[0x0][0x358] ;  /* 0x00006b00ff0c77ac */ /* 0x000eac0008000a00 */
[----:B------:R-:W3:Y:S01]  /*00d0*/  LDC.64 R4, c[0x0][0x388] ;  /* 0x0000e200ff047b82 */ /* 0x000ee20000000a00 */
[----:B------:R-:W4:Y:S01]  /*00e0*/  LDCU UR16, c[0x0][0x390] ;  /* 0x00007200ff1077ac */ /* 0x000f220008000800 */
[----:B------:R-:W0:Y:S01]  /*00f0*/  LDCU.64 UR14, c[0x0][0x398] ;  /* 0x00007300ff0e77ac */ /* 0x000e220008000a00 */
[----:B-1----:R-:W-:-:S02]  /*0100*/  UIADD3 UR4, UP0, UPT, UR10, 0x8, URZ ;  /* 0x000000080a047890 */ /* 0x002fc4000ff1e0ff */
[----:B------:R-:W-:Y:S02]  /*0110*/  UIADD3 UR5, UP1, UPT, UR8, 0x10, URZ ;  /* 0x0000001008057890 */ /* 0x000fe4000ff3e0ff */
[----:B------:R-:W-:Y:S01]  /*0120*/  UIADD3.X UR6, UPT, UPT, URZ, UR11, URZ, UP0, !UPT ;  /* 0x0000000bff067290 */ /* 0x000fe200087fe4ff */
[----:B0-----:R-:W-:Y:S01]  /*0130*/  IMAD.WIDE R6, R26, 0x18, R6 ;  /* 0x000000181a067825 */ /* 0x001fe200078e0206 */
[----:B------:R-:W-:-:S03]  /*0140*/  UIADD3.X UR7, UPT, UPT, URZ, UR9, URZ, UP1, !UPT ;  /* 0x00000009ff077290 */ /* 0x000fc60008ffe4ff */
[----:B--234-:R-:W-:-:S09]  /*0150*/  IMAD.WIDE R4, R26, 0x10, R4 ;  /* 0x000000101a047825 */ /* 0x01cfd200078e0204 */
.L_x_20:
[----:B0-----:R-:W-:Y:S01]  /*0160*/  IMAD.U32 R2, RZ, RZ, UR5 ;  /* 0x00000005ff027e24 */ /* 0x001fe2000f8e00ff */
[----:B------:R-:W2:Y:S01]  /*0170*/  LDG.E.64 R12, desc[UR12][R6.64+0x8] ;  /* 0x0000080c060c7981 */ /* 0x000ea2000c1e1b00 */
[----:B------:R-:W-:-:S03]  /*0180*/  IMAD.U32 R3, RZ, RZ, UR7 ;  /* 0x00000007ff037e24 */ /* 0x000fc6000f8e00ff */
[----:B------:R-:W3:Y:S01]  /*0190*/  LDG.E.64 R8, desc[UR12][R6.64] ;  /* 0x0000000c06087981 */ /* 0x000ee2000c1e1b00 */
[----:B------:R-:W-:-:S03]  /*01a0*/  IMAD.WIDE R2, R27, 0x18, R2 ;  /* 0x000000181b027825 */ /* 0x000fc600078e0202 */
[----:B------:R-:W4:Y:S04]  /*01b0*/  LDG.E.64 R16, desc[UR12][R6.64+0x10] ;  /* 0x0000100c06107981 */ /* 0x000f28000c1e1b00 */
[----:B------:R-:W2:Y:S04]  /*01c0*/  LDG.E.64 R14, desc[UR12][R2.64+-0x8] ;  /* 0xfffff80c020e7981 */ /* 0x000ea8000c1e1b00 */
[----:B------:R-:W3:Y:S04]  /*01d0*/  LDG.E.64 R10, desc[UR12][R2.64+-0x10] ;  /* 0xfffff00c020a7981 */ /* 0x000ee8000c1e1b00 */
[----:B------:R0:W4:Y:S02]  /*01e0*/  LDG.E.64 R18, desc[UR12][R2.64] ;  /* 0x0000000c02127981 */ /* 0x000124000c1e1b00 */
[----:B0-----:R-:W-:-:S02]  /*01f0*/  IMAD.MOV.U32 R2, RZ, RZ, 0x0 ;  /* 0x00000000ff027424 */ /* 0x001fc400078e00ff */
[----:B------:R-:W-:Y:S01]  /*0200*/  IMAD.MOV.U32 R3, RZ, RZ, 0x3fd80000 ;  /* 0x3fd80000ff037424 */ /* 0x000fe200078e00ff */
[----:B------:R-:W-:Y:S05]  /*0210*/  YIELD ;  /* 0x0000000000007946 */ /* 0x000fea0003800000 */
[----:B------:R-:W-:Y:S01]  /*0220*/  BSSY.RECONVERGENT B0, `(.L_x_0) ;  /* 0x0000017000007945 */ /* 0x000fe20003800200 */
[----:B--2---:R-:W-:Y:S02]  /*0230*/  DADD R12, R12, -R14 ;  /* 0x000000000c0c7229 */ /* 0x004fe4000000080e */
[----:B---3--:R-:W-:-:S06]  /*0240*/  DADD R8, R8, -R10 ;  /* 0x0000000008087229 */ /* 0x008fcc000000080a */
[----:B------:R-:W-:Y:S02]  /*0250*/  DMUL R12, R12, R12 ;  /* 0x0000000c0c0c7228 */ /* 0x000fe40000000000 */
[----:B----4-:R-:W-:-:S06]  /*0260*/  DADD R16, R16, -R18 ;  /* 0x0000000010107229 */ /* 0x010fcc0000000812 */
[----:B------:R-:W-:-:S08]  /*0270*/  DFMA R12, R8, R8, R12 ;  /* 0x00000008080c722b */ /* 0x000fd0000000000c */
[----:B------:R-:W-:-:S06]  /*0280*/  DFMA R12, R16, R16, R12 ;  /* 0x00000010100c722b */ /* 0x000fcc000000000c */
[----:B------:R-:W0:Y:S04]  /*0290*/  MUFU.RSQ64H R11, R13 ;  /* 0x0000000d000b7308 */ /* 0x000e280000001c00 */
[----:B------:R-:W-:-:S06]  /*02a0*/  VIADD R10, R13, 0xfcb00000 ;  /* 0xfcb000000d0a7836 */ /* 0x000fcc0000000000 */
[----:B0-----:R-:W-:-:S08]  /*02b0*/  DMUL R8, R10, R10 ;  /* 0x0000000a0a087228 */ /* 0x001fd00000000000 */
[----:B------:R-:W-:-:S08]  /*02c0*/  DFMA R8, R12, -R8, 1 ;  /* 0x3ff000000c08742b */ /* 0x000fd00000000808 */
[----:B------:R-:W-:Y:S02]  /*02d0*/  DFMA R2, R8, R2, 0.5 ;  /* 0x3fe000000802742b */ /* 0x000fe40000000002 */
[----:B------:R-:W-:-:S08]  /*02e0*/  DMUL R8, R10, R8 ;  /* 0x000000080a087228 */ /* 0x000fd00000000000 */
[----:B------:R-:W-:Y:S01]  /*02f0*/  DFMA R14, R2, R8, R10 ;  /* 0x00000008020e722b */ /* 0x000fe2000000000a */
[----:B------:R-:W-:-:S07]  /*0300*/  ISETP.GE.U32.AND P0, PT, R10, 0x7ca00000, PT ;  /* 0x7ca000000a00780c */ /* 0x000fce0003f06070 */
[----:B------:R-:W-:Y:S02]  /*0310*/  DMUL R16, R12, R14 ;  /* 0x0000000e0c107228 */ /* 0x000fe40000000000 */
[----:B------:R-:W-:Y:S01]  /*0320*/  VIADD R3, R15, 0xfff00000 ;  /* 0xfff000000f037836 */ /* 0x000fe20000000000 */
[----:B------:R-:W-:-:S05]  /*0330*/  MOV R2, R14 ;  /* 0x0000000e00027202 */ /* 0x000fca0000000f00 */
[----:B------:R-:W-:-:S08]  /*0340*/  DFMA R18, R16, -R16, R12 ;  /* 0x800000101012722b */ /* 0x000fd0000000000c */
[----:B------:R-:W-:Y:S01]  /*0350*/  DFMA R8, R18, R2, R16 ;  /* 0x000000021208722b */ /* 0x000fe20000000010 */
[----:B------:R-:W-:Y:S10]  /*0360*/  @!P0 BRA `(.L_x_1) ;  /* 0x0000000000088947 */ /* 0x000ff40003800000 */
[----:B------:R-:W-:-:S07]  /*0370*/  MOV R0, 0x390 ;  /* 0x0000039000007802 */ /* 0x000fce0000000f00 */
[----:B------:R-:W-:Y:S05]  /*0380*/  CALL.REL.NOINC `($__internal_1_$__cuda_sm20_dsqrt_rn_f64_mediumpath_v1) ;  /* 0x0000001000507944 */ /* 0x000fea0003c00000 */
.L_x_1:
[----:B------:R-:W-:Y:S05]  /*0390*/  BSYNC.RECONVERGENT B0 ;  /* 0x0000000000007941 */ /* 0x000fea0003800200 */
.L_x_0:
[----:B------:R-:W-:Y:S01]  /*03a0*/  DSETP.GEU.AND P0, PT, R8, UR14, PT ;  /* 0x0000000e08007e2a */ /* 0x000fe2000bf0e000 */
[----:B------:R-:W-:-:S13]  /*03b0*/  BSSY.RECONVERGENT B0, `(.L_x_2) ;  /* 0x00000bc000007945 */ /* 0x000fda0003800200 */
[----:B------:R-:W-:Y:S05]  /*03c0*/  @P0 BRA `(.L_x_3) ;  /* 0x0000000800e80947 */ /* 0x000fea0003800000 */
[----:B------:R-:W0:Y:S01]  /*03d0*/  MUFU.RCP64H R3, 20 ;  /* 0x4034000000037908 */ /* 0x000e220000001800 */
[----:B------:R-:W-:Y:S01]  /*03e0*/  IMAD.MOV.U32 R12, RZ, RZ, 0x0 ;  /* 0x00000000ff0c7424 */ /* 0x000fe200078e00ff */
[----:B------:R-:W-:Y:S01]  /*03f0*/  FSETP.GEU.AND P1, PT, |R9|, 6.5827683646048100446e-37, PT ;  /* 0x036000000900780b */ /* 0x000fe20003f2e200 */
[----:B------:R-:W-:Y:S01]  /*0400*/  IMAD.MOV.U32 R13, RZ, RZ, 0x40340000 ;  /* 0x40340000ff0d7424 */ /* 0x000fe200078e00ff */
[----:B------:R-:W-:Y:S01]  /*0410*/  BSSY.RECONVERGENT B1, `(.L_x_4) ;  /* 0x0000011000017945 */ /* 0x000fe20003800200 */
[----:B------:R-:W-:-:S06]  /*0420*/  IMAD.MOV.U32 R2, RZ, RZ, 0x1 ;  /* 0x00000001ff027424 */ /* 0x000fcc00078e00ff */
[----:B0-----:R-:W-:-:S08]  /*0430*/  DFMA R10, R2, -R12, 1 ;  /* 0x3ff00000020a742b */ /* 0x001fd0000000080c */
[----:B------:R-:W-:-:S08]  /*0440*/  DFMA R10, R10, R10, R10 ;  /* 0x0000000a0a0a722b */ /* 0x000fd0000000000a */
[----:B------:R-:W-:-:S08]  /*0450*/  DFMA R10, R2, R10, R2 ;  /* 0x0000000a020a722b */ /* 0x000fd00000000002 */
[----:B------:R-:W-:-:S08]  /*0460*/  DFMA R2, R10, -R12, 1 ;  /* 0x3ff000000a02742b */ /* 0x000fd0000000080c */
[----:B------:R-:W-:-:S08]  /*0470*/  DFMA R2, R10, R2, R10 ;  /* 0x000000020a02722b */ /* 0x000fd0000000000a */
[----:B------:R-:W-:-:S08]  /*0480*/  DMUL R10, R2, R8 ;  /* 0x00000008020a7228 */ /* 0x000fd00000000000 */
[----:B------:R-:W-:-:S08]  /*0490*/  DFMA R12, R10, -20, R8 ;  /* 0xc03400000a0c782b */ /* 0x000fd00000000008 */
[----:B------:R-:W-:-:S10]  /*04a0*/  DFMA R2, R2, R12, R10 ;  /* 0x0000000c0202722b */ /* 0x000fd4000000000a */
[----:B------:R-:W-:-:S05]  /*04b0*/  FFMA R0, RZ, 2.8125, R3 ;  /* 0x40340000ff007823 */ /* 0x000fca0000000003 */
[----:B------:R-:W-:-:S13]  /*04c0*/  FSETP.GT.AND P0, PT, |R0|, 1.469367938527859385e-39, PT ;  /* 0x001000000000780b */ /* 0x000fda0003f04200 */
[----:B------:R-:W-:Y:S05]  /*04d0*/  @P0 BRA P1, `(.L_x_5) ;  /* 0x0000000000100947 */ /* 0x000fea0000800000 */
[----:B------:R-:W-:-:S07]  /*04e0*/  MOV R0, 0x500 ;  /* 0x0000050000007802 */ /* 0x000fce0000000f00 */
[----:B------:R-:W-:Y:S05]  /*04f0*/  CALL.REL.NOINC `($__internal_0_$__cuda_sm20_div_rn_f64_full) ;  /* 0x0000000800b87944 */ /* 0x000fea0003c00000 */
[----:B------:R-:W-:Y:S02]  /*0500*/  IMAD.MOV.U32 R2, RZ, RZ, R14 ;  /* 0x000000ffff027224 */ /* 0x000fe400078e000e */
[----:B------:R-:W-:-:S07]  /*0510*/  IMAD.MOV.U32 R3, RZ, RZ, R15 ;  /* 0x000000ffff037224 */ /* 0x000fce00078e000f */
.L_x_5:
[----:B------:R-:W-:Y:S05]  /*0520*/  BSYNC.RECONVERGENT B1 ;  /* 0x0000000000017941 */ /* 0x000fea0003800200 */
.L_x_4:
[----:B------:R-:W-:Y:S01]  /*0530*/  UMOV UR8, 0x9999999a ;  /* 0x9999999a00087882 */ /* 0x000fe20000000000 */
[----:B------:R-:W-:Y:S01]  /*0540*/  UMOV UR9, 0x3fb99999 ;  /* 0x3fb9999900097882 */ /* 0x000fe20000000000 */
[----:B------:R-:W-:Y:S01]  /*0550*/  IMAD.MOV.U32 R8, RZ, RZ, 0x652b82fe ;  /* 0x652b82feff087424 */ /* 0x000fe200078e00ff */
[----:B------:R-:W-:Y:S01]  /*0560*/  DMUL R2, R2, -UR8 ;  /* 0x8000000802027c28 */ /* 0x000fe20008000000 */
[----:B------:R-:W-:Y:S01]  /*0570*/  MOV R9, 0x3ff71547 ;  /* 0x3ff7154700097802 */ /* 0x000fe20000000f00 */
[----:B------:R-:W-:Y:S01]  /*0580*/  UMOV UR8, 0xfefa39ef ;  /* 0xfefa39ef00087882 */ /* 0x000fe20000000000 */
[----:B------:R-:W-:Y:S01]  /*0590*/  UMOV UR9, 0x3fe62e42 ;  /* 0x3fe62e4200097882 */ /* 0x000fe20000000000 */
[----:B------:R-:W-:Y:S04]  /*05a0*/  BSSY.RECONVERGENT B1, `(.L_x_6) ;  /* 0x0000037000017945 */ /* 0x000fe80003800200 */
[----:B------:R-:W-:-:S02]  /*05b0*/  DFMA R8, R2, R8, 6.75539944105574400000e+15 ;  /* 0x433800000208742b */ /* 0x000fc40000000008 */
[----:B------:R-:W-:-:S06]  /*05c0*/  FSETP.GEU.AND P0, PT, |R3|, 4.1917929649353027344, PT ;  /* 0x4086232b0300780b */ /* 0x000fcc0003f0e200 */
[----:B------:R-:W-:-:S08]  /*05d0*/  DADD R10, R8, -6.75539944105574400000e+15 ;  /* 0xc3380000080a7429 */ /* 0x000fd00000000000 */
[----:B------:R-:W-:Y:S01]  /*05e0*/  DFMA R12, R10, -UR8, R2 ;  /* 0x800000080a0c7c2b */ /* 0x000fe20008000002 */
[----:B------:R-:W-:Y:S01]  /*05f0*/  UMOV UR8, 0x3b39803f ;  /* 0x3b39803f00087882 */ /* 0x000fe20000000000 */
[----:B------:R-:W-:-:S06]  /*0600*/  UMOV UR9, 0x3c7abc9e ;  /* 0x3c7abc9e00097882 */ /* 0x000fcc0000000000 */
[----:B------:R-:W-:Y:S01]  /*0610*/  DFMA R12, R10, -UR8, R12 ;  /* 0x800000080a0c7c2b */ /* 0x000fe2000800000c */
[----:B------:R-:W-:Y:S01]  /*0620*/  UMOV UR8, 0x69ce2bdf ;  /* 0x69ce2bdf00087882 */ /* 0x000fe20000000000 */
[----:B------:R-:W-:Y:S01]  /*0630*/  IMAD.MOV.U32 R10, RZ, RZ, -0x35dec16 ;  /* 0xfca213eaff0a7424 */ /* 0x000fe200078e00ff */
[----:B------:R-:W-:Y:S01]  /*0640*/  UMOV UR9, 0x3e5ade15 ;  /* 0x3e5ade1500097882 */ /* 0x000fe20000000000 */
[----:B------:R-:W-:-:S06]  /*0650*/  IMAD.MOV.U32 R11, RZ, RZ, 0x3e928af3 ;  /* 0x3e928af3ff0b7424 */ /* 0x000fcc00078e00ff */
[----:B------:R-:W-:Y:S01]  /*0660*/  DFMA R10, R12, UR8, R10 ;  /* 0x000000080c0a7c2b */ /* 0x000fe2000800000a */
[----:B------:R-:W-:Y:S01]  /*0670*/  UMOV UR8, 0x62401315 ;  /* 0x6240131500087882 */ /* 0x000fe20000000000 */
[----:B------:R-:W-:-:S06]  /*0680*/  UMOV UR9, 0x3ec71dee ;  /* 0x3ec71dee00097882 */ /* 0x000fcc0000000000 */
[----:B------:R-:W-:Y:S01]  /*0690*/  DFMA R10, R12, R10, UR8 ;  /* 0x000000080c0a7e2b */ /* 0x000fe2000800000a */
        /* <DEDUP_REMOVED lines=20> */
[----:B------:R-:W-:-:S08]  /*07e0*/  DFMA R10, R12, R10, UR8 ;  /* 0x000000080c0a7e2b */ /* 0x000fd0000800000a */
[----:B------:R-:W-:-:S08]  /*07f0*/  DFMA R10, R12, R10, 1 ;  /* 0x3ff000000c0a742b */ /* 0x000fd0000000000a */
[----:B------:R-:W-:-:S10]  /*0800*/  DFMA R12, R12, R10, 1 ;  /* 0x3ff000000c0c742b */ /* 0x000fd4000000000a */
[----:B------:R-:W-:Y:S02]  /*0810*/  IMAD R11, R8, 0x100000, R13 ;  /* 0x00100000080b7824 */ /* 0x000fe400078e020d */
[----:B------:R-:W-:Y:S01]  /*0820*/  IMAD.MOV.U32 R10, RZ, RZ, R12 ;  /* 0x000000ffff0a7224 */ /* 0x000fe200078e000c */
[----:B------:R-:W-:Y:S06]  /*0830*/  @!P0 BRA `(.L_x_7) ;  /* 0x0000000000348947 */ /* 0x000fec0003800000 */
[----:B------:R-:W-:Y:S01]  /*0840*/  FSETP.GEU.AND P1, PT, |R3|, 4.2275390625, PT ;  /* 0x408748000300780b */ /* 0x000fe20003f2e200 */
[C---:B------:R-:W-:Y:S02]  /*0850*/  DADD R10, R2.reuse, +INF ;  /* 0x7ff00000020a7429 */ /* 0x040fe40000000000 */
[----:B------:R-:W-:-:S08]  /*0860*/  DSETP.GEU.AND P0, PT, R2, RZ, PT ;  /* 0x000000ff0200722a */ /* 0x000fd00003f0e000 */
[----:B------:R-:W-:Y:S02]  /*0870*/  FSEL R10, R10, RZ, P0 ;  /* 0x000000ff0a0a7208 */ /* 0x000fe40000000000 */
[----:B------:R-:W-:Y:S02]  /*0880*/  @!P1 LEA.HI R0, R8, R8, RZ, 0x1 ;  /* 0x0000000808009211 */ /* 0x000fe400078f08ff */
[----:B------:R-:W-:Y:S02]  /*0890*/  @!P1 MOV R2, R12 ;  /* 0x0000000c00029202 */ /* 0x000fe40000000f00 */
[----:B------:R-:W-:Y:S02]  /*08a0*/  @!P1 SHF.R.S32.HI R3, RZ, 0x1, R0 ;  /* 0x00000001ff039819 */ /* 0x000fe40000011400 */
[----:B------:R-:W-:-:S03]  /*08b0*/  FSEL R11, R11, RZ, P0 ;  /* 0x000000ff0b0b7208 */ /* 0x000fc60000000000 */
[----:B------:R-:W-:Y:S02]  /*08c0*/  @!P1 IMAD.IADD R8, R8, 0x1, -R3 ;  /* 0x0000000108089824 */ /* 0x000fe400078e0a03 */
[----:B------:R-:W-:-:S03]  /*08d0*/  @!P1 IMAD R3, R3, 0x100000, R13 ;  /* 0x0010000003039824 */ /* 0x000fc600078e020d */
[----:B------:R-:W-:Y:S01]  /*08e0*/  @!P1 LEA R9, R8, 0x3ff00000, 0x14 ;  /* 0x3ff0000008099811 */ /* 0x000fe200078ea0ff */
[----:B------:R-:W-:-:S06]  /*08f0*/  @!P1 IMAD.MOV.U32 R8, RZ, RZ, RZ ;  /* 0x000000ffff089224 */ /* 0x000fcc00078e00ff */
[----:B------:R-:W-:-:S11]  /*0900*/  @!P1 DMUL R10, R2, R8 ;  /* 0x00000008020a9228 */ /* 0x000fd60000000000 */
.L_x_7:
[----:B------:R-:W-:Y:S05]  /*0910*/  BSYNC.RECONVERGENT B1 ;  /* 0x0000000000017941 */ /* 0x000fea0003800200 */
.L_x_6:
[----:B------:R-:W-:Y:S01]  /*0920*/  UMOV UR8, 0x47ae147b ;  /* 0x47ae147b00087882 */ /* 0x000fe20000000000 */
[----:B------:R-:W-:Y:S01]  /*0930*/  UMOV UR9, 0x3f847ae1 ;  /* 0x3f847ae100097882 */ /* 0x000fe20000000000 */
[----:B------:R-:W-:Y:S01]  /*0940*/  BSSY.RECONVERGENT B1, `(.L_x_8) ;  /* 0x000000d000017945 */ /* 0x000fe20003800200 */
[----:B------:R-:W-:-:S08]  /*0950*/  DMUL R2, R10, UR8 ;  /* 0x000000080a027c28 */ /* 0x000fd00008000000 */
[----:B------:R-:W-:-:S14]  /*0960*/  DSETP.NEU.AND P0, PT, R2, RZ, PT ;  /* 0x000000ff0200722a */ /* 0x000fdc0003f0d000 */
[----:B------:R-:W-:Y:S01]  /*0970*/  @!P0 CS2R R20, SRZ ;  /* 0x0000000000148805 */ /* 0x000fe2000001ff00 */
[----:B------:R-:W-:Y:S06]  /*0980*/  @!P0 BRA `(.L_x_9) ;  /* 0x0000000000208947 */ /* 0x000fec0003800000 */
[----:B------:R-:W-:Y:S01]  /*0990*/  DADD R18, -RZ, |R2| ;  /* 0x00000000ff127229 */ /* 0x000fe20000000502 */
[----:B------:R-:W-:Y:S01]  /*09a0*/  ISETP.GE.AND P1, PT, R3, RZ, PT ;  /* 0x000000ff0300720c */ /* 0x000fe20003f26270 */
[----:B------:R-:W-:Y:S01]  /*09b0*/  IMAD.MOV.U32 R28, RZ, RZ, -0x66666666 ;  /* 0x9999999aff1c7424 */ /* 0x000fe200078e00ff */
[----:B------:R-:W-:Y:S01]  /*09c0*/  MOV R0, 0x9f0 ;  /* 0x000009f000007802 */ /* 0x000fe20000000f00 */
[----:B------:R-:W-:-:S10]  /*09d0*/  IMAD.MOV.U32 R29, RZ, RZ, 0x3fb99999 ;  /* 0x3fb99999ff1d7424 */ /* 0x000fd400078e00ff */
[----:B------:R-:W-:Y:S05]  /*09e0*/  CALL.REL.NOINC `($_Z19computeMeasurementsP4Vec3P11Measurementid$__internal_accurate_pow) ;  /* 0x0000000c00747944 */ /* 0x000fea0003c00000 */
[----:B------:R-:W-:Y:S02]  /*09f0*/  FSEL R20, R10, RZ, P1 ;  /* 0x000000ff0a147208 */ /* 0x000fe40000800000 */
[----:B------:R-:W-:-:S07]  /*0a00*/  FSEL R21, R14, -QNAN , P1 ;  /* 0xfff800000e157808 */ /* 0x000fce0000800000 */
.L_x_9:
[----:B------:R-:W-:Y:S05]  /*0a10*/  BSYNC.RECONVERGENT B1 ;  /* 0x0000000000017941 */ /* 0x000fea0003800200 */
.L_x_8:
[----:B------:R-:W-:Y:S01]  /*0a20*/  IMAD.MOV.U32 R10, RZ, RZ, -0x66666666 ;  /* 0x9999999aff0a7424 */ /* 0x000fe200078e00ff */
[----:B------:R-:W-:Y:S01]  /*0a30*/  BSSY.RECONVERGENT B1, `(.L_x_10) ;  /* 0x000000c000017945 */ /* 0x000fe20003800200 */
[----:B------:R-:W-:-:S06]  /*0a40*/  IMAD.MOV.U32 R11, RZ, RZ, 0x3fb99999 ;  /* 0x3fb99999ff0b7424 */ /* 0x000fcc00078e00ff */
[----:B------:R-:W-:-:S10]  /*0a50*/  DADD R8, R2, R10 ;  /* 0x0000000002087229 */ /* 0x000fd4000000000a */
[----:B------:R-:W-:-:S04]  /*0a60*/  LOP3.LUT R8, R9, 0x7ff00000, RZ, 0xc0, !PT ;  /* 0x7ff0000009087812 */ /* 0x000fc800078ec0ff */
[----:B------:R-:W-:-:S13]  /*0a70*/  ISETP.NE.AND P1, PT, R8, 0x7ff00000, PT ;  /* 0x7ff000000800780c */ /* 0x000fda0003f25270 */
[----:B------:R-:W-:Y:S05]  /*0a80*/  @P1 BRA `(.L_x_11) ;  /* 0x0000000000181947 */ /* 0x000fea0003800000 */
[----:B------:R-:W-:-:S14]  /*0a90*/  DSETP.NAN.AND P1, PT, R2, R2, PT ;  /* 0x000000020200722a */ /* 0x000fdc0003f28000 */
[----:B------:R-:W-:Y:S01]  /*0aa0*/  @P1 DADD R20, R2, R10 ;  /* 0x0000000002141229 */ /* 0x000fe2000000000a */
[----:B------:R-:W-:Y:S10]  /*0ab0*/  @P1 BRA `(.L_x_11) ;  /* 0x00000000000c1947 */ /* 0x000ff40003800000 */
[----:B------:R-:W-:-:S14]  /*0ac0*/  DSETP.NEU.AND P1, PT, |R2|, +INF , PT ;  /* 0x7ff000000200742a */ /* 0x000fdc0003f2d200 */
[----:B------:R-:W-:Y:S01]  /*0ad0*/  @!P1 IMAD.MOV.U32 R20, RZ, RZ, 0x0 ;  /* 0x00000000ff149424 */ /* 0x000fe200078e00ff */
[----:B------:R-:W-:-:S07]  /*0ae0*/  @!P1 MOV R21, 0x7ff00000 ;  /* 0x7ff0000000159802 */ /* 0x000fce0000000f00 */
.L_x_11:
[----:B------:R-:W-:Y:S05]  /*0af0*/  BSYNC.RECONVERGENT B1 ;  /* 0x0000000000017941 */ /* 0x000fea0003800200 */
.L_x_10:
[----:B------:R-:W-:Y:S01]  /*0b00*/  BSSY.RECONVERGENT B1, `(.L_x_12) ;  /* 0x000000b000017945 */ /* 0x000fe20003800200 */
[----:B------:R-:W-:-:S03]  /*0b10*/  @!P0 CS2R R8, SRZ ;  /* 0x0000000000088805 */ /* 0x000fc6000001ff00 */
[----:B------:R-:W-:Y:S05]  /*0b20*/  @!P0 BRA `(.L_x_13) ;  /* 0x0000000000208947 */ /* 0x000fea0003800000 */
[----:B------:R-:W-:Y:S01]  /*0b30*/  DADD R18, -RZ, |R2| ;  /* 0x00000000ff127229 */ /* 0x000fe20000000502 */
[----:B------:R-:W-:Y:S01]  /*0b40*/  ISETP.GE.AND P1, PT, R3, RZ, PT ;  /* 0x000000ff0300720c */ /* 0x000fe20003f26270 */
[----:B------:R-:W-:Y:S01]  /*0b50*/  IMAD.MOV.U32 R28, RZ, RZ, 0x7ae147ae ;  /* 0x7ae147aeff1c7424 */ /* 0x000fe200078e00ff */
[----:B------:R-:W-:Y:S01]  /*0b60*/  MOV R0, 0xb90 ;  /* 0x00000b9000007802 */ /* 0x000fe20000000f00 */
[----:B------:R-:W-:-:S10]  /*0b70*/  IMAD.MOV.U32 R29, RZ, RZ, 0x3fe7ae14 ;  /* 0x3fe7ae14ff1d7424 */ /* 0x000fd400078e00ff */
[----:B------:R-:W-:Y:S05]  /*0b80*/  CALL.REL.NOINC `($_Z19computeMeasurementsP4Vec3P11Measurementid$__internal_accurate_pow) ;  /* 0x0000000c000c7944 */ /* 0x000fea0003c00000 */
[----:B------:R-:W-:Y:S02]  /*0b90*/  FSEL R8, R10, RZ, P1 ;  /* 0x000000ff0a087208 */ /* 0x000fe40000800000 */
[----:B------:R-:W-:-:S07]  /*0ba0*/  FSEL R9, R14, -QNAN , P1 ;  /* 0xfff800000e097808 */ /* 0x000fce0000800000 */
.L_x_13:
[----:B------:R-:W-:Y:S05]  /*0bb0*/  BSYNC.RECONVERGENT B1 ;  /* 0x0000000000017941 */ /* 0x000fea0003800200 */
.L_x_12:
[----:B------:R-:W-:Y:S01]  /*0bc0*/  IMAD.MOV.U32 R12, RZ, RZ, 0x7ae147ae ;  /* 0x7ae147aeff0c7424 */ /* 0x000fe200078e00ff */
        /* <DEDUP_REMOVED lines=10> */
[----:B------:R-:W-:Y:S02]  /*0c70*/  @!P1 IMAD.MOV.U32 R8, RZ, RZ, 0x0 ;  /* 0x00000000ff089424 */ /* 0x000fe400078e00ff */
[----:B------:R-:W-:-:S07]  /*0c80*/  @!P1 IMAD.MOV.U32 R9, RZ, RZ, 0x7ff00000 ;  /* 0x7ff00000ff099424 */ /* 0x000fce00078e00ff */
.L_x_15:
[----:B------:R-:W-:Y:S05]  /*0c90*/  BSYNC.RECONVERGENT B1 ;  /* 0x0000000000017941 */ /* 0x000fea0003800200 */
.L_x_14:
[----:B------:R-:W-:Y:S01]  /*0ca0*/  UMOV UR8, 0x33333333 ;  /* 0x3333333300087882 */ /* 0x000fe20000000000 */
[----:B------:R-:W-:Y:S01]  /*0cb0*/  UMOV UR9, 0x3fd33333 ;  /* 0x3fd3333300097882 */ /* 0x000fe20000000000 */
[----:B------:R-:W-:Y:S01]  /*0cc0*/  BSSY.RECONVERGENT B1, `(.L_x_16) ;  /* 0x000000f000017945 */ /* 0x000fe20003800200 */
[----:B------:R-:W-:Y:S01]  /*0cd0*/  DMUL R8, R8, UR8 ;  /* 0x0000000808087c28 */ /* 0x000fe20008000000 */
[----:B------:R-:W-:Y:S01]  /*0ce0*/  UMOV UR8, 0x9999999a ;  /* 0x9999999a00087882 */ /* 0x000fe20000000000 */
[----:B------:R-:W-:-:S06]  /*0cf0*/  UMOV UR9, 0x3fb99999 ;  /* 0x3fb9999900097882 */ /* 0x000fcc0000000000 */
[----:B------:R-:W-:Y:S01]  /*0d00*/  DFMA R20, R20, UR8, R8 ;  /* 0x0000000814147c2b */ /* 0x000fe20008000008 */
[----:B------:R-:W-:Y:S01]  /*0d10*/  @!P0 CS2R R8, SRZ ;  /* 0x0000000000088805 */ /* 0x000fe2000001ff00 */
[----:B------:R-:W-:Y:S09]  /*0d20*/  @!P0 BRA `(.L_x_17) ;  /* 0x0000000000208947 */ /* 0x000ff20003800000 */
[----:B------:R-:W-:Y:S01]  /*0d30*/  DADD R18, -RZ, |R2| ;  /* 0x00000000ff127229 */ /* 0x000fe20000000502 */
[----:B------:R-:W-:Y:S01]  /*0d40*/  ISETP.GE.AND P0, PT, R3, RZ, PT ;  /* 0x000000ff0300720c */ /* 0x000fe20003f06270 */
[----:B------:R-:W-:Y:S01]  /*0d50*/  IMAD.MOV.U32 R29, RZ, RZ, 0x3fbeb851 ;  /* 0x3fbeb851ff1d7424 */ /* 0x000fe200078e00ff */
[----:B------:R-:W-:Y:S02]  /*0d60*/  MOV R28, 0xeb851eb8 ;  /* 0xeb851eb8001c7802 */ /* 0x000fe40000000f00 */
[----:B------:R-:W-:-:S09]  /*0d70*/  MOV R0, 0xd90 ;  /* 0x00000d9000007802 */ /* 0x000fd20000000f00 */
[----:B------:R-:W-:Y:S05]  /*0d80*/  CALL.REL.NOINC `($_Z19computeMeasurementsP4Vec3P11Measurementid$__internal_accurate_pow) ;  /* 0x00000008008c7944 */ /* 0x000fea0003c00000 */
[----:B------:R-:W-:Y:S02]  /*0d90*/  FSEL R8, R10, RZ, P0 ;  /* 0x000000ff0a087208 */ /* 0x000fe40000000000 */
[----:B------:R-:W-:-:S07]  /*0da0*/  FSEL R9, R14, -QNAN , P0 ;  /* 0xfff800000e097808 */ /* 0x000fce0000000000 */
.L_x_17:
[----:B------:R-:W-:Y:S05]  /*0db0*/  BSYNC.RECONVERGENT B1 ;  /* 0x0000000000017941 */ /* 0x000fea0003800200 */
.L_x_16:
        /* <DEDUP_REMOVED lines=13> */
.L_x_19:
[----:B------:R-:W-:Y:S05]  /*0e90*/  BSYNC.RECONVERGENT B1 ;  /* 0x0000000000017941 */ /* 0x000fea0003800200 */
.L_x_18:
[----:B------:R-:W-:Y:S01]  /*0ea0*/  UMOV UR8, 0x9999999a ;  /* 0x9999999a00087882 */ /* 0x000fe20000000000 */
[----:B------:R-:W-:Y:S01]  /*0eb0*/  UMOV UR9, 0x3fc99999 ;  /* 0x3fc9999900097882 */ /* 0x000fe20000000000 */
[----:B------:R-:W-:Y:S01]  /*0ec0*/  DSETP.NEU.AND P0, PT, R2, 1, PT ;  /* 0x3ff000000200742a */ /* 0x000fe20003f0d000 */
[----:B------:R0:W-:Y:S01]  /*0ed0*/  REDG.E.ADD.F64.RN.STRONG.GPU desc[UR12][R4.64], R2 ;  /* 0x00000002040079a6 */ /* 0x0001e2000c12ff0c */
[----:B------:R-:W-:Y:S01]  /*0ee0*/  DFMA R20, R8, -UR8, R20 ;  /* 0x8000000808147c2b */ /* 0x000fe20008000014 */
[----:B------:R-:W-:Y:S01]  /*0ef0*/  MOV R9, UR6 ;  /* 0x0000000600097c02 */ /* 0x000fe20008000f00 */
[----:B------:R-:W-:-:S04]  /*0f00*/  IMAD.U32 R8, RZ, RZ, UR4 ;  /* 0x00000004ff087e24 */ /* 0x000fc8000f8e00ff */
[----:B------:R-:W-:-:S04]  /*0f10*/  IMAD.WIDE R8, R27, 0x10, R8 ;  /* 0x000000101b087825 */ /* 0x000fc800078e0208 */
[----:B------:R-:W-:Y:S02]  /*0f20*/  FSEL R10, R20, -1.5881868392106855534e-23, P0 ;  /* 0x9999999a140a7808 */ /* 0x000fe40000000000 */
[----:B------:R-:W-:Y:S01]  /*0f30*/  FSEL R11, R21, 1.5749999284744262695, P0 ;  /* 0x3fc99999150b7808 */ /* 0x000fe20000000000 */
[----:B------:R0:W-:Y:S04]  /*0f40*/  REDG.E.ADD.F64.RN.STRONG.GPU desc[UR12][R8.64+-0x8], R2 ;  /* 0xfffff802080079a6 */ /* 0x0001e8000c12ff0c */
[----:B------:R0:W-:Y:S04]  /*0f50*/  REDG.E.ADD.F64.RN.STRONG.GPU desc[UR12][R4.64+0x8], R10 ;  /* 0x0000080a040079a6 */ /* 0x0001e8000c12ff0c */
[----:B------:R0:W-:Y:S02]  /*0f60*/  REDG.E.ADD.F64.RN.STRONG.GPU desc[UR12][R8.64], R10 ;  /* 0x0000000a080079a6 */ /* 0x0001e4000c12ff0c */
.L_x_3:
[----:B------:R-:W-:Y:S05]  /*0f70*/  BSYNC.RECONVERGENT B0 ;  /* 0x0000000000007941 */ /* 0x000fea0003800200 */
.L_x_2:
[C---:B------:R-:W-:Y:S02]  /*0f80*/  VIADD R0, R26.reuse, 0x2 ;  /* 0x000000021a007836 */ /* 0x040fe40000000000 */
[----:B------:R-:W-:Y:S02]  /*0f90*/  VIADD R26, R26, 0x1 ;  /* 0x000000011a1a7836 */ /* 0x000fe40000000000 */
[----:B------:R-:W-:Y:S01]  /*0fa0*/  VIADD R27, R27, 0x1 ;  /* 0x000000011b1b7836 */ /* 0x000fe20000000000 */
[----:B------:R-:W-:-:S13]  /*0fb0*/  ISETP.GE.AND P0, PT, R0, UR16, PT ;  /* 0x0000001000007c0c */ /* 0x000fda000bf06270 */
[----:B------:R-:W-:Y:S05]  /*0fc0*/  @!P0 BRA `(.L_x_20) ;  /* 0xfffffff000648947 */ /* 0x000fea000383ffff */
[----:B------:R-:W-:Y:S05]  /*0fd0*/  EXIT ;  /* 0x000000000000794d */ /* 0x000fea0003800000 */
        .weak           $__internal_0_$__cuda_sm20_div_rn_f64_full
        .type           $__internal_0_$__cuda_sm20_div_rn_f64_full,@function
        .size           $__internal_0_$__cuda_sm20_div_rn_f64_full,($__internal_1_$__cuda_sm20_dsqrt_rn_f64_mediumpath_v1 - $__internal_0_$__cuda_sm20_div_rn_f64_full)
$__internal_0_$__cuda_sm20_div_rn_f64_full:
[----:B------:R-:W-:Y:S01]  /*0fe0*/  IMAD.MOV.U32 R3, RZ, RZ, 0x3ff40000 ;  /* 0x3ff40000ff037424 */ /* 0x000fe200078e00ff */
[C---:B------:R-:W-:Y:S01]  /*0ff0*/  FSETP.GEU.AND P1, PT, |R9|.reuse, 1.469367938527859385e-39, PT ;  /* 0x001000000900780b */ /* 0x040fe20003f2e200 */
[----:B------:R-:W-:Y:S01]  /*1000*/  IMAD.MOV.U32 R2, RZ, RZ, 0x0 ;  /* 0x00000000ff027424 */ /* 0x000fe200078e00ff */
[----:B------:R-:W-:Y:S01]  /*1010*/  LOP3.LUT R14, R9, 0x7ff00000, RZ, 0xc0, !PT ;  /* 0x7ff00000090e7812 */ /* 0x000fe200078ec0ff */
[----:B------:R-:W0:Y:S01]  /*1020*/  MUFU.RCP64H R11, R3 ;  /* 0x00000003000b7308 */ /* 0x000e220000001800 */
[----:B------:R-:W-:Y:S01]  /*1030*/  IMAD.MOV.U32 R10, RZ, RZ, 0x1 ;  /* 0x00000001ff0a7424 */ /* 0x000fe200078e00ff */
[----:B------:R-:W-:Y:S01]  /*1040*/  MOV R15, 0x1ca00000 ;  /* 0x1ca00000000f7802 */ /* 0x000fe20000000f00 */
[----:B------:R-:W-:Y:S01]  /*1050*/  IMAD.MOV.U32 R21, RZ, RZ, 0x40300000 ;  /* 0x40300000ff157424 */ /* 0x000fe200078e00ff */
[----:B------:R-:W-:Y:S01]  /*1060*/  ISETP.GE.U32.AND P0, PT, R14, 0x40300000, PT ;  /* 0x403000000e00780c */ /* 0x000fe20003f06070 */
[----:B------:R-:W-:Y:S01]  /*1070*/  IMAD.MOV.U32 R20, RZ, RZ, R14 ;  /* 0x000000ffff147224 */ /* 0x000fe200078e000e */
[----:B------:R-:W-:Y:S01]  /*1080*/  BSSY.RECONVERGENT B2, `(.L_x_21) ;  /* 0x0000041000027945 */ /* 0x000fe20003800200 */
[----:B------:R-:W-:Y:S01]  /*1090*/  VIADD R23, R21, 0xffffffff ;  /* 0xffffffff15177836 */ /* 0x000fe20000000000 */
[----:B------:R-:W-:Y:S01]  /*10a0*/  SEL R15, R15, 0x63400000, !P0 ;  /* 0x634000000f0f7807 */ /* 0x000fe20004000000 */
[----:B0-----:R-:W-:-:S08]  /*10b0*/  DFMA R12, R10, -R2, 1 ;  /* 0x3ff000000a0c742b */ /* 0x001fd00000000802 */
[----:B------:R-:W-:-:S08]  /*10c0*/  DFMA R12, R12, R12, R12 ;  /* 0x0000000c0c0c722b */ /* 0x000fd0000000000c */
[----:B------:R-:W-:Y:S01]  /*10d0*/  DFMA R16, R10, R12, R10 ;  /* 0x0000000c0a10722b */ /* 0x000fe2000000000a */
[C-C-:B------:R-:W-:Y:S01]  /*10e0*/  @!P1 LOP3.LUT R12, R15.reuse, 0x80000000, R9.reuse, 0xf8, !PT ;  /* 0x800000000f0c9812 */ /* 0x140fe200078ef809 */
[----:B------:R-:W-:Y:S01]  /*10f0*/  IMAD.MOV.U32 R10, RZ, RZ, R8 ;  /* 0x000000ffff0a7224 */ /* 0x000fe200078e0008 */
[----:B------:R-:W-:Y:S02]  /*1100*/  LOP3.LUT R11, R15, 0x800fffff, R9, 0xf8, !PT ;  /* 0x800fffff0f0b7812 */ /* 0x000fe400078ef809 */
[----:B------:R-:W-:Y:S01]  /*1110*/  @!P1 LOP3.LUT R13, R12, 0x100000, RZ, 0xfc, !PT ;  /* 0x001000000c0d9812 */ /* 0x000fe200078efcff */
[----:B------:R-:W-:Y:S02]  /*1120*/  @!P1 IMAD.MOV.U32 R12, RZ, RZ, RZ ;  /* 0x000000ffff0c9224 */ /* 0x000fe400078e00ff */
[----:B------:R-:W-:-:S04]  /*1130*/  DFMA R18, R16, -R2, 1 ;  /* 0x3ff000001012742b */ /* 0x000fc80000000802 */
[----:B------:R-:W-:-:S04]  /*1140*/  @!P1 DFMA R10, R10, 2, -R12 ;  /* 0x400000000a0a982b */ /* 0x000fc8000000080c */
[----:B------:R-:W-:-:S06]  /*1150*/  DFMA R18, R16, R18, R16 ;  /* 0x000000121012722b */ /* 0x000fcc0000000010 */
[----:B------:R-:W-:Y:S02]  /*1160*/  @!P1 LOP3.LUT R20, R11, 0x7ff00000, RZ, 0xc0, !PT ;  /* 0x7ff000000b149812 */ /* 0x000fe400078ec0ff */
[----:B------:R-:W-:-:S03]  /*1170*/  DMUL R12, R18, R10 ;  /* 0x0000000a120c7228 */ /* 0x000fc60000000000 */
[----:B------:R-:W-:-:S05]  /*1180*/  VIADD R22, R20, 0xffffffff ;  /* 0xffffffff14167836 */ /* 0x000fca0000000000 */
[----:B------:R-:W-:Y:S01]  /*1190*/  DFMA R16, R12, -R2, R10 ;  /* 0x800000020c10722b */ /* 0x000fe2000000000a */
[----:B------:R-:W-:-:S04]  /*11a0*/  ISETP.GT.U32.AND P0, PT, R22, 0x7feffffe, PT ;  /* 0x7feffffe1600780c */ /* 0x000fc80003f04070 */
[----:B------:R-:W-:-:S03]  /*11b0*/  ISETP.GT.U32.OR P0, PT, R23, 0x7feffffe, P0 ;  /* 0x7feffffe1700780c */ /* 0x000fc60000704470 */
[----:B------:R-:W-:-:S10]  /*11c0*/  DFMA R12, R18, R16, R12 ;  /* 0x00000010120c722b */ /* 0x000fd4000000000c */
[----:B------:R-:W-:Y:S05]  /*11d0*/  @P0 BRA `(.L_x_22) ;  /* 0x0000000000680947 */ /* 0x000fea0003800000 */
[----:B------:R-:W-:Y:S01]  /*11e0*/  MOV R9, 0x40300000 ;  /* 0x4030000000097802 */ /* 0x000fe20000000f00 */
[----:B------:R-:W-:-:S03]  /*11f0*/  IMAD.MOV.U32 R8, RZ, RZ, RZ ;  /* 0x000000ffff087224 */ /* 0x000fc600078e00ff */
[----:B------:R-:W-:-:S04]  /*1200*/  VIADDMNMX R14, R14, -R9, 0xb9600000, !PT ;  /* 0xb96000000e0e7446 */ /* 0x000fc80007800909 */
[----:B------:R-:W-:-:S05]  /*1210*/  VIMNMX R14, PT, PT, R14, 0x46a00000, PT ;  /* 0x46a000000e0e7848 */ /* 0x000fca0003fe0100 */
[----:B------:R-:W-:-:S04]  /*1220*/  IMAD.IADD R16, R14, 0x1, -R15 ;  /* 0x000000010e107824 */ /* 0x000fc800078e0a0f */
[----:B------:R-:W-:-:S06]  /*1230*/  VIADD R9, R16, 0x7fe00000 ;  /* 0x7fe0000010097836 */ /* 0x000fcc0000000000 */
[----:B------:R-:W-:-:S10]  /*1240*/  DMUL R14, R12, R8 ;  /* 0x000000080c0e7228 */ /* 0x000fd40000000000 */
[----:B------:R-:W-:-:S13]  /*1250*/  FSETP.GTU.AND P0, PT, |R15|, 1.469367938527859385e-39, PT ;  /* 0x001000000f00780b */ /* 0x000fda0003f0c200 */
[----:B------:R-:W-:Y:S05]  /*1260*/  @P0 BRA `(.L_x_23) ;  /* 0x0000000000880947 */ /* 0x000fea0003800000 */
[----:B------:R-:W-:Y:S01]  /*1270*/  DFMA R2, R12, -R2, R10 ;  /* 0x800000020c02722b */ /* 0x000fe2000000000a */
[----:B------:R-:W-:-:S09]  /*1280*/  IMAD.MOV.U32 R8, RZ, RZ, RZ ;  /* 0x000000ffff087224 */ /* 0x000fd200078e00ff */
[C---:B------:R-:W-:Y:S02]  /*1290*/  FSETP.NEU.AND P0, PT, R3.reuse, RZ, PT ;  /* 0x000000ff0300720b */ /* 0x040fe40003f0d000 */
[----:B------:R-:W-:-:S04]  /*12a0*/  LOP3.LUT R2, R3, 0x40340000, RZ, 0x3c, !PT ;  /* 0x4034000003027812 */ /* 0x000fc800078e3cff */
[----:B------:R-:W-:-:S04]  /*12b0*/  LOP3.LUT R11, R2, 0x80000000, RZ, 0xc0, !PT ;  /* 0x80000000020b7812 */ /* 0x000fc800078ec0ff */
[----:B------:R-:W-:-:S03]  /*12c0*/  LOP3.LUT R9, R11, R9, RZ, 0xfc, !PT ;  /* 0x000000090b097212 */ /* 0x000fc600078efcff */
[----:B------:R-:W-:Y:S05]  /*12d0*/  @!P0 BRA `(.L_x_23) ;  /* 0x00000000006c8947 */ /* 0x000fea0003800000 */
[----:B------:R-:W-:Y:S01]  /*12e0*/  IMAD.MOV R3, RZ, RZ, -R16 ;  /* 0x000000ffff037224 */ /* 0x000fe200078e0a10 */
[----:B------:R-:W-:Y:S01]  /*12f0*/  DMUL.RP R8, R12, R8 ;  /* 0x000000080c087228 */ /* 0x000fe20000008000 */
[----:B------:R-:W-:-:S06]  /*1300*/  IMAD.MOV.U32 R2, RZ, RZ, RZ ;  /* 0x000000ffff027224 */ /* 0x000fcc00078e00ff */
[----:B------:R-:W-:-:S03]  /*1310*/  DFMA R2, R14, -R2, R12 ;  /* 0x800000020e02722b */ /* 0x000fc6000000000c */
[----:B------:R-:W-:-:S03]  /*1320*/  LOP3.LUT R11, R9, R11, RZ, 0x3c, !PT ;  /* 0x0000000b090b7212 */ /* 0x000fc600078e3cff */
[----:B------:R-:W-:-:S04]  /*1330*/  IADD3 R2, PT, PT, -R16, -0x43300000, RZ ;  /* 0xbcd0000010027810 */ /* 0x000fc80007ffe1ff */
[----:B------:R-:W-:-:S04]  /*1340*/  FSETP.NEU.AND P0, PT, |R3|, R2, PT ;  /* 0x000000020300720b */ /* 0x000fc80003f0d200 */
[----:B------:R-:W-:Y:S02]  /*1350*/  FSEL R14, R8, R14, !P0 ;  /* 0x0000000e080e7208 */ /* 0x000fe40004000000 */
[----:B------:R-:W-:Y:S01]  /*1360*/  FSEL R15, R11, R15, !P0 ;  /* 0x0000000f0b0f7208 */ /* 0x000fe20004000000 */
[----:B------:R-:W-:Y:S06]  /*1370*/  BRA `(.L_x_23) ;  /* 0x0000000000447947 */ /* 0x000fec0003800000 */
.L_x_22:
[----:B------:R-:W-:-:S14]  /*1380*/  DSETP.NAN.AND P0, PT, R8, R8, PT ;  /* 0x000000080800722a */ /* 0x000fdc0003f08000 */
[----:B------:R-:W-:Y:S05]  /*1390*/  @P0 BRA `(.L_x_24) ;  /* 0x0000000000340947 */ /* 0x000fea0003800000 */
[----:B------:R-:W-:Y:S01]  /*13a0*/  ISETP.NE.AND P0, PT, R20, R21, PT ;  /* 0x000000151400720c */ /* 0x000fe20003f05270 */
[----:B------:R-:W-:Y:S01]  /*13b0*/  IMAD.MOV.U32 R15, RZ, RZ, -0x80000 ;  /* 0xfff80000ff0f7424 */ /* 0x000fe200078e00ff */
[----:B------:R-:W-:-:S11]  /*13c0*/  MOV R14, 0x0 ;  /* 0x00000000000e7802 */ /* 0x000fd60000000f00 */
[----:B------:R-:W-:Y:S05]  /*13d0*/  @!P0 BRA `(.L_x_23) ;  /* 0x00000000002c8947 */ /* 0x000fea0003800000 */
[----:B------:R-:W-:Y:S02]  /*13e0*/  ISETP.NE.AND P0, PT, R20, 0x7ff00000, PT ;  /* 0x7ff000001400780c */ /* 0x000fe40003f05270 */
[----:B------:R-:W-:Y:S02]  /*13f0*/  LOP3.LUT R8, R9, 0x40340000, RZ, 0x3c, !PT ;  /* 0x4034000009087812 */ /* 0x000fe400078e3cff */
[----:B------:R-:W-:Y:S02]  /*1400*/  ISETP.EQ.OR P0, PT, R21, RZ, !P0 ;  /* 0x000000ff1500720c */ /* 0x000fe40004702670 */
[----:B------:R-:W-:-:S11]  /*1410*/  LOP3.LUT R15, R8, 0x80000000, RZ, 0xc0, !PT ;  /* 0x80000000080f7812 */ /* 0x000fd600078ec0ff */
[----:B------:R-:W-:Y:S01]  /*1420*/  @P0 LOP3.LUT R2, R15, 0x7ff00000, RZ, 0xfc, !PT ;  /* 0x7ff000000f020812 */ /* 0x000fe200078efcff */
[----:B------:R-:W-:Y:S02]  /*1430*/  @!P0 IMAD.MOV.U32 R14, RZ, RZ, RZ ;  /* 0x000000ffff0e8224 */ /* 0x000fe400078e00ff */
[----:B------:R-:W-:Y:S02]  /*1440*/  @P0 IMAD.MOV.U32 R14, RZ, RZ, RZ ;  /* 0x000000ffff0e0224 */ /* 0x000fe400078e00ff */
[----:B------:R-:W-:Y:S01]  /*1450*/  @P0 IMAD.MOV.U32 R15, RZ, RZ, R2 ;  /* 0x000000ffff0f0224 */ /* 0x000fe200078e0002 */
[----:B------:R-:W-:Y:S06]  /*1460*/  BRA `(.L_x_23) ;  /* 0x0000000000087947 */ /* 0x000fec0003800000 */
.L_x_24:
[----:B------:R-:W-:Y:S01]  /*1470*/  LOP3.LUT R15, R9, 0x80000, RZ, 0xfc, !PT ;  /* 0x00080000090f7812 */ /* 0x000fe200078efcff */
[----:B------:R-:W-:-:S07]  /*1480*/  IMAD.MOV.U32 R14, RZ, RZ, R8 ;  /* 0x000000ffff0e7224 */ /* 0x000fce00078e0008 */
.L_x_23:
[----:B------:R-:W-:Y:S05]  /*1490*/  BSYNC.RECONVERGENT B2 ;  /* 0x0000000000027941 */ /* 0x000fea0003800200 */
.L_x_21:
[----:B------:R-:W-:Y:S01]  /*14a0*/  IMAD.MOV.U32 R2, RZ, RZ, R0 ;  /* 0x000000ffff027224 */ /* 0x000fe200078e0000 */
[----:B------:R-:W-:-:S04]  /*14b0*/  MOV R3, 0x0 ;  /* 0x0000000000037802 */ /* 0x000fc80000000f00 */
[----:B------:R-:W-:Y:S05]  /*14c0*/  RET.REL.NODEC R2 `(_Z19computeMeasurementsP4Vec3P11Measurementid) ;  /* 0xffffffe802cc7950 */ /* 0x000fea0003c3ffff */
        .weak           $__internal_1_$__cuda_sm20_dsqrt_rn_f64_mediumpath_v1
        .type           $__internal_1_$__cuda_sm20_dsqrt_rn_f64_mediumpath_v1,@function
        .size           $__internal_1_$__cuda_sm20_dsqrt_rn_f64_mediumpath_v1,($_Z19computeMeasurementsP4Vec3P11Measurementid$__internal_accurate_pow - $__internal_1_$__cuda_sm20_dsqrt_rn_f64_mediumpath_v1)
$__internal_1_$__cuda_sm20_dsqrt_rn_f64_mediumpath_v1:
[----:B------:R-:W-:Y:S01]  /*14d0*/  ISETP.GE.U32.AND P0, PT, R10, -0x3400000, PT ;  /* 0xfcc000000a00780c */ /* 0x000fe20003f06070 */
[----:B------:R-:W-:Y:S01]  /*14e0*/  BSSY.RECONVERGENT B1, `(.L_x_25) ;  /* 0x0000028000017945 */ /* 0x000fe20003800200 */
[----:B------:R-:W-:Y:S02]  /*14f0*/  IMAD.MOV.U32 R15, RZ, RZ, R3 ;  /* 0x000000ffff0f7224 */ /* 0x000fe400078e0003 */
[----:B------:R-:W-:Y:S02]  /*1500*/  IMAD.MOV.U32 R8, RZ, RZ, R12 ;  /* 0x000000ffff087224 */ /* 0x000fe400078e000c */
[----:B------:R-:W-:Y:S02]  /*1510*/  IMAD.MOV.U32 R9, RZ, RZ, R13 ;  /* 0x000000ffff097224 */ /* 0x000fe400078e000d */
[----:B------:R-:W-:Y:S02]  /*1520*/  IMAD.MOV.U32 R2, RZ, RZ, R18 ;  /* 0x000000ffff027224 */ /* 0x000fe400078e0012 */
[----:B------:R-:W-:-:S03]  /*1530*/  IMAD.MOV.U32 R3, RZ, RZ, R19 ;  /* 0x000000ffff037224 */ /* 0x000fc600078e0013 */
[----:B------:R-:W-:Y:S05]  /*1540*/  @!P0 BRA `(.L_x_26) ;  /* 0x0000000000208947 */ /* 0x000fea0003800000 */
[----:B------:R-:W-:-:S10]  /*1550*/  DFMA.RM R2, R2, R14, R16 ;  /* 0x0000000e0202722b */ /* 0x000fd40000004010 */
[----:B------:R-:W-:-:S05]  /*1560*/  IADD3 R10, P0, PT, R2, 0x1, RZ ;  /* 0x00000001020a7810 */ /* 0x000fca0007f1e0ff */
[----:B------:R-:W-:-:S06]  /*1570*/  IMAD.X R11, RZ, RZ, R3, P0 ;  /* 0x000000ffff0b7224 */ /* 0x000fcc00000e0603 */
[----:B------:R-:W-:-:S08]  /*1580*/  DFMA.RP R8, -R2, R10, R8 ;  /* 0x0000000a0208722b */ /* 0x000fd00000008108 */
[----:B------:R-:W-:-:S06]  /*1590*/  DSETP.GT.AND P0, PT, R8, RZ, PT ;  /* 0x000000ff0800722a */ /* 0x000fcc0003f04000 */
[----:B------:R-:W-:Y:S02]  /*15a0*/  FSEL R2, R10, R2, P0 ;  /* 0x000000020a027208 */ /* 0x000fe40000000000 */
[----:B------:R-:W-:Y:S01]  /*15b0*/  FSEL R3, R11, R3, P0 ;  /* 0x000000030b037208 */ /* 0x000fe20000000000 */
[----:B------:R-:W-:Y:S06]  /*15c0*/  BRA `(.L_x_27) ;  /* 0x0000000000647947 */ /* 0x000fec0003800000 */
.L_x_26:
[----:B------:R-:W-:-:S14]  /*15d0*/  DSETP.NE.AND P0, PT, R8, RZ, PT ;  /* 0x000000ff0800722a */ /* 0x000fdc0003f05000 */
[----:B------:R-:W-:Y:S05]  /*15e0*/  @!P0 BRA `(.L_x_28) ;  /* 0x0000000000588947 */ /* 0x000fea0003800000 */
[----:B------:R-:W-:-:S13]  /*15f0*/  ISETP.GE.AND P0, PT, R9, RZ, PT ;  /* 0x000000ff0900720c */ /* 0x000fda0003f06270 */
[----:B------:R-:W-:Y:S01]  /*1600*/  @!P0 MOV R2, 0x0 ;  /* 0x0000000000028802 */ /* 0x000fe20000000f00 */
[----:B------:R-:W-:Y:S01]  /*1610*/  @!P0 IMAD.MOV.U32 R3, RZ, RZ, -0x80000 ;  /* 0xfff80000ff038424 */ /* 0x000fe200078e00ff */
[----:B------:R-:W-:Y:S06]  /*1620*/  @!P0 BRA `(.L_x_27) ;  /* 0x00000000004c8947 */ /* 0x000fec0003800000 */
[----:B------:R-:W-:-:S13]  /*1630*/  ISETP.GT.AND P0, PT, R9, 0x7fefffff, PT ;  /* 0x7fefffff0900780c */ /* 0x000fda0003f04270 */
[----:B------:R-:W-:Y:S05]  /*1640*/  @P0 BRA `(.L_x_28) ;  /* 0x0000000000400947 */ /* 0x000fea0003800000 */
[----:B------:R-:W-:Y:S01]  /*1650*/  DMUL R2, R8, 8.11296384146066816958e+31 ;  /* 0x4690000008027828 */ /* 0x000fe20000000000 */
[----:B------:R-:W-:Y:S02]  /*1660*/  IMAD.MOV.U32 R12, RZ, RZ, 0x0 ;  /* 0x00000000ff0c7424 */ /* 0x000fe400078e00ff */
[----:B------:R-:W-:Y:S02]  /*1670*/  IMAD.MOV.U32 R8, RZ, RZ, RZ ;  /* 0x000000ffff087224 */ /* 0x000fe400078e00ff */
[----:B------:R-:W-:Y:S01]  /*1680*/  IMAD.MOV.U32 R13, RZ, RZ, 0x3fd80000 ;  /* 0x3fd80000ff0d7424 */ /* 0x000fe200078e00ff */
[----:B------:R-:W0:Y:S03]  /*1690*/  MUFU.RSQ64H R9, R3 ;  /* 0x0000000300097308 */ /* 0x000e260000001c00 */
[----:B0-----:R-:W-:-:S08]  /*16a0*/  DMUL R10, R8, R8 ;  /* 0x00000008080a7228 */ /* 0x001fd00000000000 */
[----:B------:R-:W-:-:S08]  /*16b0*/  DFMA R10, R2, -R10, 1 ;  /* 0x3ff00000020a742b */ /* 0x000fd0000000080a */
[----:B------:R-:W-:Y:S02]  /*16c0*/  DFMA R12, R10, R12, 0.5 ;  /* 0x3fe000000a0c742b */ /* 0x000fe4000000000c */
[----:B------:R-:W-:-:S08]  /*16d0*/  DMUL R10, R8, R10 ;  /* 0x0000000a080a7228 */ /* 0x000fd00000000000 */
[----:B------:R-:W-:-:S08]  /*16e0*/  DFMA R10, R12, R10, R8 ;  /* 0x0000000a0c0a722b */ /* 0x000fd00000000008 */
[----:B------:R-:W-:Y:S02]  /*16f0*/  DMUL R8, R2, R10 ;  /* 0x0000000a02087228 */ /* 0x000fe40000000000 */
[----:B------:R-:W-:-:S06]  /*1700*/  VIADD R11, R11, 0xfff00000 ;  /* 0xfff000000b0b7836 */ /* 0x000fcc0000000000 */
[----:B------:R-:W-:-:S08]  /*1710*/  DFMA R12, R8, -R8, R2 ;  /* 0x80000008080c722b */ /* 0x000fd00000000002 */
[----:B------:R-:W-:-:S10]  /*1720*/  DFMA R2, R10, R12, R8 ;  /* 0x0000000c0a02722b */ /* 0x000fd40000000008 */
[----:B------:R-:W-:Y:S01]  /*1730*/  VIADD R3, R3, 0xfcb00000 ;  /* 0xfcb0000003037836 */ /* 0x000fe20000000000 */
[----:B------:R-:W-:Y:S06]  /*1740*/  BRA `(.L_x_27) ;  /* 0x0000000000047947 */ /* 0x000fec0003800000 */
.L_x_28:
[----:B------:R-:W-:-:S11]  /*1750*/  DADD R2, R8, R8 ;  /* 0x0000000008027229 */ /* 0x000fd60000000008 */
.L_x_27:
[----:B------:R-:W-:Y:S05]  /*1760*/  BSYNC.RECONVERGENT B1 ;  /* 0x0000000000017941 */ /* 0x000fea0003800200 */
.L_x_25:
[----:B------:R-:W-:Y:S01]  /*1770*/  MOV R8, R2 ;  /* 0x0000000200087202 */ /* 0x000fe20000000f00 */
[----:B------:R-:W-:Y:S02]  /*1780*/  IMAD.MOV.U32 R9, RZ, RZ, R3 ;  /* 0x000000ffff097224 */ /* 0x000fe400078e0003 */
[----:B------:R-:W-:Y:S02]  /*1790*/  IMAD.MOV.U32 R2, RZ, RZ, R0 ;  /* 0x000000ffff027224 */ /* 0x000fe400078e0000 */
[----:B------:R-:W-:-:S04]  /*17a0*/  IMAD.MOV.U32 R3, RZ, RZ, 0x0 ;  /* 0x00000000ff037424 */ /* 0x000fc800078e00ff */
[----:B------:R-:W-:Y:S05]  /*17b0*/  RET.REL.NODEC R2 `(_Z19computeMeasurementsP4Vec3P11Measurementid) ;  /* 0xffffffe802107950 */ /* 0x000fea0003c3ffff */
        .type           $_Z19computeMeasurementsP4Vec3P11Measurementid$__internal_accurate_pow,@function
        .size           $_Z19computeMeasurementsP4Vec3P11Measurementid$__internal_accurate_pow,(.L_x_33 - $_Z19computeMeasurementsP4Vec3P11Measurementid$__internal_accurate_pow)
$_Z19computeMeasurementsP4Vec3P11Measurementid$__internal_accurate_pow:
[----:B------:R-:W-:Y:S01]  /*17c0*/  ISETP.GT.U32.AND P2, PT, R19, 0xfffff, PT ;  /* 0x000fffff1300780c */ /* 0x000fe20003f44070 */
[--C-:B------:R-:W-:Y:S01]  /*17d0*/  IMAD.MOV.U32 R8, RZ, RZ, R19.reuse ;  /* 0x000000ffff087224 */ /* 0x100fe200078e0013 */
[----:B------:R-:W-:Y:S01]  /*17e0*/  UMOV UR8, 0x7d2cafe2 ;  /* 0x7d2cafe200087882 */ /* 0x000fe20000000000 */
[----:B------:R-:W-:Y:S01]  /*17f0*/  IMAD.MOV.U32 R12, RZ, RZ, R18 ;  /* 0x000000ffff0c7224 */ /* 0x000fe200078e0012 */
[----:B------:R-:W-:Y:S01]  /*1800*/  UMOV UR9, 0x3eb0f5ff ;  /* 0x3eb0f5ff00097882 */ /* 0x000fe20000000000 */
[----:B------:R-:W-:Y:S01]  /*1810*/  IMAD.MOV.U32 R10, RZ, RZ, RZ ;  /* 0x000000ffff0a7224 */ /* 0x000fe200078e00ff */
[----:B------:R-:W-:Y:S01]  /*1820*/  SHF.R.U32.HI R30, RZ, 0x14, R19 ;  /* 0x00000014ff1e7819 */ /* 0x000fe20000011613 */
[----:B------:R-:W-:Y:S01]  /*1830*/  UMOV UR10, 0x3b39803f ;  /* 0x3b39803f000a7882 */ /* 0x000fe20000000000 */
[----:B------:R-:W-:-:S05]  /*1840*/  UMOV UR11, 0x3c7abc9e ;  /* 0x3c7abc9e000b7882 */ /* 0x000fca0000000000 */
[----:B------:R-:W-:-:S10]  /*1850*/  @!P2 DMUL R22, R18, 1.80143985094819840000e+16 ;  /* 0x435000001216a828 */ /* 0x000fd40000000000 */
[----:B------:R-:W-:Y:S01]  /*1860*/  @!P2 IMAD.MOV.U32 R8, RZ, RZ, R23 ;  /* 0x000000ffff08a224 */ /* 0x000fe200078e0017 */
[----:B------:R-:W-:Y:S02]  /*1870*/  @!P2 MOV R12, R22 ;  /* 0x00000016000ca202 */ /* 0x000fe40000000f00 */
[----:B------:R-:W-:Y:S02]  /*1880*/  @!P2 LEA.HI R30, R23, 0xffffffca, RZ, 0xc ;  /* 0xffffffca171ea811 */ /* 0x000fe400078f60ff */
[----:B------:R-:W-:-:S04]  /*1890*/  LOP3.LUT R8, R8, 0x800fffff, RZ, 0xc0, !PT ;  /* 0x800fffff08087812 */ /* 0x000fc800078ec0ff */
[----:B------:R-:W-:-:S04]  /*18a0*/  LOP3.LUT R13, R8, 0x3ff00000, RZ, 0xfc, !PT ;  /* 0x3ff00000080d7812 */ /* 0x000fc800078efcff */
[----:B------:R-:W-:-:S13]  /*18b0*/  ISETP.GE.U32.AND P3, PT, R13, 0x3ff6a09f, PT ;  /* 0x3ff6a09f0d00780c */ /* 0x000fda0003f66070 */
[----:B------:R-:W-:-:S04]  /*18c0*/  @P3 VIADD R9, R13, 0xfff00000 ;  /* 0xfff000000d093836 */ /* 0x000fc80000000000 */
[----:B------:R-:W-:-:S06]  /*18d0*/  @P3 IMAD.MOV.U32 R13, RZ, RZ, R9 ;  /* 0x000000ffff0d3224 */ /* 0x000fcc00078e0009 */
[C---:B------:R-:W-:Y:S02]  /*18e0*/  DADD R14, R12.reuse, 1 ;  /* 0x3ff000000c0e7429 */ /* 0x040fe40000000000 */
[----:B------:R-:W-:-:S04]  /*18f0*/  DADD R12, R12, -1 ;  /* 0xbff000000c0c7429 */ /* 0x000fc80000000000 */
[----:B------:R-:W0:Y:S02]  /*1900*/  MUFU.RCP64H R11, R15 ;  /* 0x0000000f000b7308 */ /* 0x000e240000001800 */
[----:B0-----:R-:W-:-:S08]  /*1910*/  DFMA R8, -R14, R10, 1 ;  /* 0x3ff000000e08742b */ /* 0x001fd0000000010a */
[----:B------:R-:W-:-:S08]  /*1920*/  DFMA R8, R8, R8, R8 ;  /* 0x000000080808722b */ /* 0x000fd00000000008 */
[----:B------:R-:W-:-:S08]  /*1930*/  DFMA R10, R10, R8, R10 ;  /* 0x000000080a0a722b */ /* 0x000fd0000000000a */
[----:B------:R-:W-:-:S08]  /*1940*/  DMUL R8, R12, R10 ;  /* 0x0000000a0c087228 */ /* 0x000fd00000000000 */
[----:B------:R-:W-:-:S08]  /*1950*/  DFMA R8, R12, R10, R8 ;  /* 0x0000000a0c08722b */ /* 0x000fd00000000008 */
[----:B------:R-:W-:Y:S02]  /*1960*/  DADD R16, R12, -R8 ;  /* 0x000000000c107229 */ /* 0x000fe40000000808 */
[CC--:B------:R-:W-:Y:S02]  /*1970*/  DMUL R14, R8.reuse, R8.reuse ;  /* 0x00000008080e7228 */ /* 0x0c0fe40000000000 */
[----:B------:R-:W-:-:S04]  /*1980*/  DMUL R22, R8, R8 ;  /* 0x0000000808167228 */ /* 0x000fc80000000000 */
[----:B------:R-:W-:-:S08]  /*1990*/  DADD R16, R16, R16 ;  /* 0x0000000010107229 */ /* 0x000fd00000000010 */
[----:B------:R-:W-:Y:S01]  /*19a0*/  DFMA R12, R12, -R8, R16 ;  /* 0x800000080c0c722b */ /* 0x000fe20000000010 */
[----:B------:R-:W-:Y:S02]  /*19b0*/  IMAD.MOV.U32 R16, RZ, RZ, 0x41ad3b5a ;  /* 0x41ad3b5aff107424 */ /* 0x000fe400078e00ff */
[----:B------:R-:W-:-:S05]  /*19c0*/  IMAD.MOV.U32 R17, RZ, RZ, 0x3ed0f5d2 ;  /* 0x3ed0f5d2ff117424 */ /* 0x000fca00078e00ff */
[----:B------:R-:W-:Y:S02]  /*19d0*/  DMUL R10, R10, R12 ;  /* 0x0000000c0a0a7228 */ /* 0x000fe40000000000 */
        /* <DEDUP_REMOVED lines=19> */
[----:B------:R-:W-:Y:S01]  /*1b10*/  DADD R18, -R12, UR8 ;  /* 0x000000080c127e29 */ /* 0x000fe20008000100 */
[----:B------:R-:W-:Y:S01]  /*1b20*/  UMOV UR8, 0xb9e7b0 ;  /* 0x00b9e7b000087882 */ /* 0x000fe20000000000 */
[----:B------:R-:W-:-:S06]  /*1b30*/  UMOV UR9, 0x3c46a4cb ;  /* 0x3c46a4cb00097882 */ /* 0x000fcc0000000000 */
[----:B------:R-:W-:Y:S02]  /*1b40*/  DFMA R14, R14, R16, R18 ;  /* 0x000000100e0e722b */ /* 0x000fe40000000012 */
[----:B------:R-:W-:Y:S01]  /*1b50*/  DFMA R16, R8, R8, -R22 ;  /* 0x000000080810722b */ /* 0x000fe20000000816 */
[----:B------:R-:W-:Y:S01]  /*1b60*/  VIADD R19, R11, 0x100000 ;  /* 0x001000000b137836 */ /* 0x000fe20000000000 */
[----:B------:R-:W-:-:S04]  /*1b70*/  MOV R18, R10 ;  /* 0x0000000a00127202 */ /* 0x000fc80000000f00 */
[----:B------:R-:W-:Y:S01]  /*1b80*/  DADD R14, R14, -UR8 ;  /* 0x800000080e0e7e29 */ /* 0x000fe20008000000 */
[----:B------:R-:W-:Y:S01]  /*1b90*/  UMOV UR8, 0x80000000 ;  /* 0x8000000000087882 */ /* 0x000fe20000000000 */
[C---:B------:R-:W-:Y:S01]  /*1ba0*/  DFMA R16, R8.reuse, R18, R16 ;  /* 0x000000120810722b */ /* 0x040fe20000000010 */
[----:B------:R-:W-:Y:S01]  /*1bb0*/  UMOV UR9, 0x43300000 ;  /* 0x4330000000097882 */ /* 0x000fe20000000000 */
[----:B------:R-:W-:-:S08]  /*1bc0*/  DMUL R18, R8, R22 ;  /* 0x0000001608127228 */ /* 0x000fd00000000000 */
[----:B------:R-:W-:-:S08]  /*1bd0*/  DFMA R24, R8, R22, -R18 ;  /* 0x000000160818722b */ /* 0x000fd00000000812 */
[----:B------:R-:W-:-:S08]  /*1be0*/  DFMA R24, R10, R22, R24 ;  /* 0x000000160a18722b */ /* 0x000fd00000000018 */
[----:B------:R-:W-:Y:S02]  /*1bf0*/  DFMA R24, R8, R16, R24 ;  /* 0x000000100818722b */ /* 0x000fe40000000018 */
[----:B------:R-:W-:-:S08]  /*1c00*/  DADD R16, R12, R14 ;  /* 0x000000000c107229 */ /* 0x000fd0000000000e */
[----:B------:R-:W-:Y:S02]  /*1c10*/  DADD R22, R12, -R16 ;  /* 0x000000000c167229 */ /* 0x000fe40000000810 */
[----:B------:R-:W-:-:S06]  /*1c20*/  DMUL R12, R16, R18 ;  /* 0x00000012100c7228 */ /* 0x000fcc0000000000 */
[----:B------:R-:W-:Y:S02]  /*1c30*/  DADD R22, R14, R22 ;  /* 0x000000000e167229 */ /* 0x000fe40000000016 */
[----:B------:R-:W-:-:S08]  /*1c40*/  DFMA R14, R16, R18, -R12 ;  /* 0x00000012100e722b */ /* 0x000fd0000000080c */
[----:B------:R-:W-:-:S08]  /*1c50*/  DFMA R14, R16, R24, R14 ;  /* 0x00000018100e722b */ /* 0x000fd0000000000e */
[----:B------:R-:W-:-:S08]  /*1c60*/  DFMA R22, R22, R18, R14 ;  /* 0x000000121616722b */ /* 0x000fd0000000000e */
[----:B------:R-:W-:-:S08]  /*1c70*/  DADD R16, R12, R22 ;  /* 0x000000000c107229 */ /* 0x000fd00000000016 */
[--C-:B------:R-:W-:Y:S02]  /*1c80*/  DADD R14, R8, R16.reuse ;  /* 0x00000000080e7229 */ /* 0x100fe40000000010 */
[----:B------:R-:W-:-:S06]  /*1c90*/  DADD R12, R12, -R16 ;  /* 0x000000000c0c7229 */ /* 0x000fcc0000000810 */
[----:B------:R-:W-:Y:S02]  /*1ca0*/  DADD R8, R8, -R14 ;  /* 0x0000000008087229 */ /* 0x000fe4000000080e */
[----:B------:R-:W-:-:S06]  /*1cb0*/  DADD R12, R22, R12 ;  /* 0x00000000160c7229 */ /* 0x000fcc000000000c */
[----:B------:R-:W-:-:S08]  /*1cc0*/  DADD R8, R16, R8 ;  /* 0x0000000010087229 */ /* 0x000fd00000000008 */
[----:B------:R-:W-:Y:S01]  /*1cd0*/  DADD R12, R12, R8 ;  /* 0x000000000c0c7229 */ /* 0x000fe20000000008 */
[C---:B------:R-:W-:Y:S02]  /*1ce0*/  VIADD R8, R30.reuse, 0xfffffc01 ;  /* 0xfffffc011e087836 */ /* 0x040fe40000000000 */
[----:B------:R-:W-:-:S05]  /*1cf0*/  @P3 VIADD R8, R30, 0xfffffc02 ;  /* 0xfffffc021e083836 */ /* 0x000fca0000000000 */
[----:B------:R-:W-:Y:S01]  /*1d00*/  DADD R12, R10, R12 ;  /* 0x000000000a0c7229 */ /* 0x000fe2000000000c */
[----:B------:R-:W-:Y:S01]  /*1d10*/  LOP3.LUT R10, R8, 0x80000000, RZ, 0x3c, !PT ;  /* 0x80000000080a7812 */ /* 0x000fe200078e3cff */
[----:B------:R-:W-:-:S06]  /*1d20*/  IMAD.MOV.U32 R11, RZ, RZ, 0x43300000 ;  /* 0x43300000ff0b7424 */ /* 0x000fcc00078e00ff */
[----:B------:R-:W-:Y:S02]  /*1d30*/  DADD R16, R14, R12 ;  /* 0x000000000e107229 */ /* 0x000fe4000000000c */
[----:B------:R-:W-:Y:S01]  /*1d40*/  DADD R10, R10, -UR8 ;  /* 0x800000080a0a7e29 */ /* 0x000fe20008000000 */
[----:B------:R-:W-:Y:S01]  /*1d50*/  UMOV UR8, 0xfefa39ef ;  /* 0xfefa39ef00087882 */ /* 0x000fe20000000000 */
[----:B------:R-:W-:-:S04]  /*1d60*/  UMOV UR9, 0x3fe62e42 ;  /* 0x3fe62e4200097882 */ /* 0x000fc80000000000 */
[--C-:B------:R-:W-:Y:S02]  /*1d70*/  DADD R14, R14, -R16.reuse ;  /* 0x000000000e0e7229 */ /* 0x100fe40000000810 */
[----:B------:R-:W-:-:S06]  /*1d80*/  DFMA R8, R10, UR8, R16 ;  /* 0x000000080a087c2b */ /* 0x000fcc0008000010 */
[----:B------:R-:W-:Y:S02]  /*1d90*/  DADD R14, R12, R14 ;  /* 0x000000000c0e7229 */ /* 0x000fe4000000000e */
[----:B------:R-:W-:Y:S01]  /*1da0*/  DFMA R18, R10, -UR8, R8 ;  /* 0x800000080a127c2b */ /* 0x000fe20008000008 */
[----:B------:R-:W-:-:S05]  /*1db0*/  IMAD.SHL.U32 R12, R29, 0x2, RZ ;  /* 0x000000021d0c7824 */ /* 0x000fca00078e00ff */
[----:B------:R-:W-:Y:S02]  /*1dc0*/  ISETP.GT.U32.AND P2, PT, R12, -0x2000001, PT ;  /* 0xfdffffff0c00780c */ /* 0x000fe40003f44070 */
[----:B------:R-:W-:Y:S01]  /*1dd0*/  DADD R18, -R16, R18 ;  /* 0x0000000010127229 */ /* 0x000fe20000000112 */
[----:B------:R-:W-:Y:S01]  /*1de0*/  LOP3.LUT R17, R29, 0xff0fffff, RZ, 0xc0, !PT ;  /* 0xff0fffff1d117812 */ /* 0x000fe200078ec0ff */
[----:B------:R-:W-:-:S03]  /*1df0*/  IMAD.MOV.U32 R16, RZ, RZ, R28 ;  /* 0x000000ffff107224 */ /* 0x000fc600078e001c */
[----:B------:R-:W-:-:S03]  /*1e00*/  SEL R17, R17, R29, P2 ;  /* 0x0000001d11117207 */ /* 0x000fc60001000000 */
[----:B------:R-:W-:-:S08]  /*1e10*/  DADD R14, R14, -R18 ;  /* 0x000000000e0e7229 */ /* 0x000fd00000000812 */
[----:B------:R-:W-:-:S08]  /*1e20*/  DFMA R10, R10, UR10, R14 ;  /* 0x0000000a0a0a7c2b */ /* 0x000fd0000800000e */
[----:B------:R-:W-:-:S08]  /*1e30*/  DADD R12, R8, R10 ;  /* 0x00000000080c7229 */ /* 0x000fd0000000000a */
[----:B------:R-:W-:Y:S02]  /*1e40*/  DADD R14, R8, -R12 ;  /* 0x00000000080e7229 */ /* 0x000fe4000000080c */
[----:B------:R-:W-:-:S06]  /*1e50*/  DMUL R8, R12, R16 ;  /* 0x000000100c087228 */ /* 0x000fcc0000000000 */
[----:B------:R-:W-:Y:S02]  /*1e60*/  DADD R14, R10, R14 ;  /* 0x000000000a0e7229 */ /* 0x000fe4000000000e */
[----:B------:R-:W-:-:S08]  /*1e70*/  DFMA R12, R12, R16, -R8 ;  /* 0x000000100c0c722b */ /* 0x000fd00000000808 */
[----:B------:R-:W-:Y:S01]  /*1e80*/  DFMA R14, R14, R16, R12 ;  /* 0x000000100e0e722b */ /* 0x000fe2000000000c */
[----:B------:R-:W-:Y:S01]  /*1e90*/  MOV R12, 0x652b82fe ;  /* 0x652b82fe000c7802 */ /* 0x000fe20000000f00 */
[----:B------:R-:W-:-:S06]  /*1ea0*/  IMAD.MOV.U32 R13, RZ, RZ, 0x3ff71547 ;  /* 0x3ff71547ff0d7424 */ /* 0x000fcc00078e00ff */
[----:B------:R-:W-:-:S08]  /*1eb0*/  DADD R10, R8, R14 ;  /* 0x00000000080a7229 */ /* 0x000fd0000000000e */
[----:B------:R-:W-:Y:S02]  /*1ec0*/  DFMA R12, R10, R12, 6.75539944105574400000e+15 ;  /* 0x433800000a0c742b */ /* 0x000fe4000000000c */
[----:B------:R-:W-:Y:S01]  /*1ed0*/  FSETP.GEU.AND P2, PT, |R11|, 4.1917929649353027344, PT ;  /* 0x4086232b0b00780b */ /* 0x000fe20003f4e200 */
[----:B------:R-:W-:-:S05]  /*1ee0*/  DADD R8, R8, -R10 ;  /* 0x0000000008087229 */ /* 0x000fca000000080a */
[----:B------:R-:W-:-:S03]  /*1ef0*/  DADD R16, R12, -6.75539944105574400000e+15 ;  /* 0xc33800000c107429 */ /* 0x000fc60000000000 */
[----:B------:R-:W-:-:S05]  /*1f00*/  DADD R14, R14, R8 ;  /* 0x000000000e0e7229 */ /* 0x000fca0000000008 */
        /* <DEDUP_REMOVED lines=42> */
[----:B------:R-:W-:-:S04]  /*21b0*/  @!P3 LEA.HI R8, R12, R12, RZ, 0x1 ;  /* 0x0000000c0c08b211 */ /* 0x000fc800078f08ff */
[----:B------:R-:W-:Y:S02]  /*21c0*/  @!P3 SHF.R.S32.HI R11, RZ, 0x1, R8 ;  /* 0x00000001ff0bb819 */ /* 0x000fe40000011408 */
[----:B------:R-:W-:Y:S02]  /*21d0*/  FSEL R8, R18, RZ, P2 ;  /* 0x000000ff12087208 */ /* 0x000fe40001000000 */
[----:B------:R-:W-:Y:S01]  /*21e0*/  @!P3 IADD3 R10, PT, PT, R12, -R11, RZ ;  /* 0x8000000b0c0ab210 */ /* 0x000fe20007ffe0ff */
[----:B------:R-:W-:-:S03]  /*21f0*/  @!P3 IMAD R17, R11, 0x100000, R17 ;  /* 0x001000000b11b824 */ /* 0x000fc600078e0211 */
[----:B------:R-:W-:Y:S01]  /*2200*/  @!P3 LEA R11, R10, 0x3ff00000, 0x14 ;  /* 0x3ff000000a0bb811 */ /* 0x000fe200078ea0ff */
[----:B------:R-:W-:-:S06]  /*2210*/  @!P3 IMAD.MOV.U32 R10, RZ, RZ, RZ ;  /* 0x000000ffff0ab224 */ /* 0x000fcc00078e00ff */
[----:B------:R-:W-:-:S11]  /*2220*/  @!P3 DMUL R8, R16, R10 ;  /* 0x0000000a1008b228 */ /* 0x000fd60000000000 */
.L_x_29:
[----:B------:R-:W-:Y:S02]  /*2230*/  DFMA R14, R14, R8, R8 ;  /* 0x000000080e0e722b */ /* 0x000fe40000000008 */
[----:B------:R-:W-:-:S08]  /*2240*/  DSETP.NEU.AND P2, PT, |R8|, +INF , PT ;  /* 0x7ff000000800742a */ /* 0x000fd00003f4d200 */
[----:B------:R-:W-:Y:S01]  /*2250*/  FSEL R10, R8, R14, !P2 ;  /* 0x0000000e080a7208 */ /* 0x000fe20005000000 */
[----:B------:R-:W-:Y:S01]  /*2260*/  IMAD.MOV.U32 R8, RZ, RZ, R0 ;  /* 0x000000ffff087224 */ /* 0x000fe200078e0000 */
[----:B------:R-:W-:Y:S01]  /*2270*/  FSEL R14, R9, R15, !P2 ;  /* 0x0000000f090e7208 */ /* 0x000fe20005000000 */
[----:B------:R-:W-:-:S04]  /*2280*/  IMAD.MOV.U32 R9, RZ, RZ, 0x0 ;  /* 0x00000000ff097424 */ /* 0x000fc800078e00ff */
[----:B------:R-:W-:Y:S05]  /*2290*/  RET.REL.NODEC R8 `(_Z19computeMeasurementsP4Vec3P11Measurementid) ;  /* 0xffffffdc08587950 */ /* 0x000fea0003c3ffff */
.L_x_30:
[----:B------:R-:W-:-:S00]  /*22a0*/  BRA `(.L_x_30) ;  /* 0xfffffffc00fc7947 */ /* 0x000fc0000383ffff */
[----:B------:R-:W-:-:S00]  /*22b0*/  NOP ;  /* 0x0000000000007918 */ /* 0x000fc00000000000 */
        /* <DEDUP_REMOVED lines=12> */
.L_x_33:


//--------------------- .nv.shared.reserved.0     --------------------------
	.section	.nv.shared.reserved.0,"aw",@nobits
	.weak		__nv_reservedSMEM_offset_0_alias
	.size		__nv_reservedSMEM_offset_0_alias, 0, 64
	.other		__nv_reservedSMEM_offset_0_alias,@"STO_CUDA_RESERVED_SHARED STV_DEFAULT"
__nv_reservedSMEM_offset_0_alias:
	.zero		0
	.zero		64


//--------------------- .nv.constant0._Z19computeMeasurementsP4Vec3P11Measurementid --------------------------
	.section	.nv.constant0._Z19computeMeasurementsP4Vec3P11Measurementid,"a",@progbits
	.sectionflags	@""
	.align	4
.nv.constant0._Z19computeMeasurementsP4Vec3P11Measurementid:
	.zero		928


//--------------------- SYMBOLS --------------------------

	.type		.nv.reservedSmem.offset0,@object
	.size		.nv.reservedSmem.offset0,0x4
